	.target	sm_100a

	.elftype	@"ET_EXEC"


//--------------------- .note.nv.tkinfo           --------------------------
	.section	.note.nv.tkinfo,"",@"SHT_NOTE"
	.sectionflags	@"SHF_NOTE_NV_TKINFO"
	.tkinfo
        /*0018*/ 	.word	0x00000002
        /*0030*/ 	.string	""
        /*0030*/ 	.string	"ptxas"
        /*0030*/ 	.string	"Cuda compilation tools, release 13.0, V13.0.88"
        /*0030*/ 	.string	"Build cuda_13.0.r13.0/compiler.36424714_0"
        /*0030*/ 	.string	"-arch sm_100a -m 64 "



//--------------------- .note.nv.cuinfo           --------------------------
	.section	.note.nv.cuinfo,"",@"SHT_NOTE"
	.sectionflags	@"SHF_NOTE_NV_CUINFO"
        /*0018*/ 	.short	0x0002
        /*001a*/ 	.short	0x0064
        /*001c*/ 	.short	0x0082
	.zero		2


//--------------------- .nv.info                  --------------------------
	.section	.nv.info,"",@"SHT_CUDA_INFO"
	.align	4


	//----- nvinfo : EIATTR_REGCOUNT
	.align		4
        /*0000*/ 	.byte	0x04, 0x2f
        /*0002*/ 	.short	(.L_19 - .L_18)
	.align		4
.L_18:
        /*0004*/ 	.word	index@(_ZN7cutlass13device_kernelINS_4conv6kernel13ConvUniversalINS1_16ConvProblemShapeILNS1_8OperatorE0ELi2EEENS1_10collective14CollectiveConvINS1_47MainloopSm100TmaUmmaWarpSpecializedImplicitGemmILS5_0ELi6ELi2ELi1ELi2EN4cute5tupleIJNSA_1CILi1EEESD_SD_EEEEENSB_IJNSC_ILi128EEESG_NSB_IJNSC_ILi32EEEEEEEEENS_10tfloat32_tESK_NSA_8TiledMMAINSA_8MMA_AtomIJNSA_17SM100_MMA_TF32_SSISK_SK_fLi128ELi128ELNSA_4UMMA5MajorE0ELSP_0ELNSO_7ScaleInE0ELSQ_0EEEEEENSA_6LayoutISE_NSB_IJNSC_ILi0EEESU_SU_EEEEENSB_IJNSA_10UnderscoreESX_SX_EEEEENS7_6detail27Sm100ImplicitGemmTileTraitsINSA_20SM90_TMA_LOAD_IM2COLENSA_14ComposedLayoutINSA_7SwizzleILi3ELi4ELi3EEENSA_18smem_ptr_flag_bitsILi32EEENST_INSB_IJNSC_ILi8EEESH_EEENSB_IJSH_SD_EEEEEEEvEENS11_INSA_13SM90_TMA_LOADES1C_vEEEENS_8epilogue10collective18CollectiveEpilogueINS1H_23Sm100TmaWarpSpecializedILi4ELi2ELi16ELb1ELb0EEEJSJ_NSB_IJNST_ISG_SD_EENST_INSC_ILi16EEESD_EEEEESK_NSB_IJNSB_IJlllEEESD_SU_EEESK_S1R_NS1H_6fusion15FusionCallbacksIS1L_NS1S_17LinearCombinationISK_fSK_fLNS_15FloatRoundStyleE2EEESJ_S1P_JEEENSA_5SM1004TMEM4LOAD26SM100_TMEM_LOAD_32dp32b16xES12_NS13_INS14_ILi2ELi4ELi3EEES17_NST_INSB_IJS18_S1N_EEENSB_IJS1N_SD_EEEEEEENSA_39AutoVectorizingCopyWithAssumedAlignmentILi128EEENSA_21SM90_TMA_STORE_IM2COLES26_S28_S28_EEEvvEEEEvNT_6ParamsE)
        /*0008*/ 	.word	0x0000006f


	//----- nvinfo : EIATTR_FRAME_SIZE
	.align		4
.L_19:
        /*000c*/ 	.byte	0x04, 0x11
        /*000e*/ 	.short	(.L_21 - .L_20)
	.align		4
.L_20:
        /*0010*/ 	.word	index@($__internal_2_$__cuda_sm10x_tcgen05_guardrail_trap_unallocated_columns_being_dealloced)
        /*0014*/ 	.word	0x00000008


	//----- nvinfo : EIATTR_FRAME_SIZE
	.align		4
.L_21:
        /*0018*/ 	.byte	0x04, 0x11
        /*001a*/ 	.short	(.L_23 - .L_22)
	.align		4
.L_22:
        /*001c*/ 	.word	index@($__internal_1_$__cuda_sm10x_tcgen05_guardrail_trap_phase_invalid_during_alloc)
        /*0020*/ 	.word	0x00000008


	//----- nvinfo : EIATTR_FRAME_SIZE
	.align		4
.L_23:
        /*0024*/ 	.byte	0x04, 0x11
        /*0026*/ 	.short	(.L_25 - .L_24)
	.align		4
.L_24:
        /*0028*/ 	.word	index@($__internal_0_$__cuda_sm10x_tcgen05_guardrail_trap_col_being_dealloced_not_returned_by_alloc)
        /*002c*/ 	.word	0x00000008


	//----- nvinfo : EIATTR_FRAME_SIZE
	.align		4
.L_25:
        /*0030*/ 	.byte	0x04, 0x11
        /*0032*/ 	.short	(.L_27 - .L_26)
	.align		4
.L_26:
        /*0034*/ 	.word	index@(_ZN7cutlass13device_kernelINS_4conv6kernel13ConvUniversalINS1_16ConvProblemShapeILNS1_8OperatorE0ELi2EEENS1_10collective14CollectiveConvINS1_47MainloopSm100TmaUmmaWarpSpecializedImplicitGemmILS5_0ELi6ELi2ELi1ELi2EN4cute5tupleIJNSA_1CILi1EEESD_SD_EEEEENSB_IJNSC_ILi128EEESG_NSB_IJNSC_ILi32EEEEEEEEENS_10tfloat32_tESK_NSA_8TiledMMAINSA_8MMA_AtomIJNSA_17SM100_MMA_TF32_SSISK_SK_fLi128ELi128ELNSA_4UMMA5MajorE0ELSP_0ELNSO_7ScaleInE0ELSQ_0EEEEEENSA_6LayoutISE_NSB_IJNSC_ILi0EEESU_SU_EEEEENSB_IJNSA_10UnderscoreESX_SX_EEEEENS7_6detail27Sm100ImplicitGemmTileTraitsINSA_20SM90_TMA_LOAD_IM2COLENSA_14ComposedLayoutINSA_7SwizzleILi3ELi4ELi3EEENSA_18smem_ptr_flag_bitsILi32EEENST_INSB_IJNSC_ILi8EEESH_EEENSB_IJSH_SD_EEEEEEEvEENS11_INSA_13SM90_TMA_LOADES1C_vEEEENS_8epilogue10collective18CollectiveEpilogueINS1H_23Sm100TmaWarpSpecializedILi4ELi2ELi16ELb1ELb0EEEJSJ_NSB_IJNST_ISG_SD_EENST_INSC_ILi16EEESD_EEEEESK_NSB_IJNSB_IJlllEEESD_SU_EEESK_S1R_NS1H_6fusion15FusionCallbacksIS1L_NS1S_17LinearCombinationISK_fSK_fLNS_15FloatRoundStyleE2EEESJ_S1P_JEEENSA_5SM1004TMEM4LOAD26SM100_TMEM_LOAD_32dp32b16xES12_NS13_INS14_ILi2ELi4ELi3EEES17_NST_INSB_IJS18_S1N_EEENSB_IJS1N_SD_EEEEEEENSA_39AutoVectorizingCopyWithAssumedAlignmentILi128EEENSA_21SM90_TMA_STORE_IM2COLES26_S28_S28_EEEvvEEEEvNT_6ParamsE)
        /*0038*/ 	.word	0x00000008


	//----- nvinfo : EIATTR_MIN_STACK_SIZE
	.align		4
.L_27:
        /*003c*/ 	.byte	0x04, 0x12
        /*003e*/ 	.short	(.L_29 - .L_28)
	.align		4
.L_28:
        /*0040*/ 	.word	index@(_ZN7cutlass13device_kernelINS_4conv6kernel13ConvUniversalINS1_16ConvProblemShapeILNS1_8OperatorE0ELi2EEENS1_10collective14CollectiveConvINS1_47MainloopSm100TmaUmmaWarpSpecializedImplicitGemmILS5_0ELi6ELi2ELi1ELi2EN4cute5tupleIJNSA_1CILi1EEESD_SD_EEEEENSB_IJNSC_ILi128EEESG_NSB_IJNSC_ILi32EEEEEEEEENS_10tfloat32_tESK_NSA_8TiledMMAINSA_8MMA_AtomIJNSA_17SM100_MMA_TF32_SSISK_SK_fLi128ELi128ELNSA_4UMMA5MajorE0ELSP_0ELNSO_7ScaleInE0ELSQ_0EEEEEENSA_6LayoutISE_NSB_IJNSC_ILi0EEESU_SU_EEEEENSB_IJNSA_10UnderscoreESX_SX_EEEEENS7_6detail27Sm100ImplicitGemmTileTraitsINSA_20SM90_TMA_LOAD_IM2COLENSA_14ComposedLayoutINSA_7SwizzleILi3ELi4ELi3EEENSA_18smem_ptr_flag_bitsILi32EEENST_INSB_IJNSC_ILi8EEESH_EEENSB_IJSH_SD_EEEEEEEvEENS11_INSA_13SM90_TMA_LOADES1C_vEEEENS_8epilogue10collective18CollectiveEpilogueINS1H_23Sm100TmaWarpSpecializedILi4ELi2ELi16ELb1ELb0EEEJSJ_NSB_IJNST_ISG_SD_EENST_INSC_ILi16EEESD_EEEEESK_NSB_IJNSB_IJlllEEESD_SU_EEESK_S1R_NS1H_6fusion15FusionCallbacksIS1L_NS1S_17LinearCombinationISK_fSK_fLNS_15FloatRoundStyleE2EEESJ_S1P_JEEENSA_5SM1004TMEM4LOAD26SM100_TMEM_LOAD_32dp32b16xES12_NS13_INS14_ILi2ELi4ELi3EEES17_NST_INSB_IJS18_S1N_EEENSB_IJS1N_SD_EEEEEEENSA_39AutoVectorizingCopyWithAssumedAlignmentILi128EEENSA_21SM90_TMA_STORE_IM2COLES26_S28_S28_EEEvvEEEEvNT_6ParamsE)
        /*0044*/ 	.word	0x00000008
.L_29:


//--------------------- .nv.compat                --------------------------
	.section	.nv.compat,"",@"SHT_CUDA_COMPAT_INFO"
	.align	4
        /*0000*/ 	.byte	0x02, 0x09, 0x01, 0x00, 0x02, 0x02, 0x02, 0x00, 0x02, 0x05, 0x05, 0x00, 0x03, 0x07, 0x01, 0x01
        /*0010*/ 	.byte	0x02, 0x03, 0x01, 0x00, 0x02, 0x06, 0x01, 0x00, 0x04, 0x0b, 0x08, 0x00, 0x09, 0x00, 0x00, 0x00
        /*0020*/ 	.byte	0x00, 0x00, 0x00, 0x00


//--------------------- .nv.info._ZN7cutlass13device_kernelINS_4conv6kernel13ConvUniversalINS1_16ConvProblemShapeILNS1_8OperatorE0ELi2EEENS1_10collective14CollectiveConvINS1_47MainloopSm100TmaUmmaWarpSpecializedImplicitGemmILS5_0ELi6ELi2ELi1ELi2EN4cute5tupleIJNSA_1CILi1EEESD_SD_EEEEENSB_IJNSC_ILi128EEESG_NSB_IJNSC_ILi32EEEEEEEEENS_10tfloat32_tESK_NSA_8TiledMMAINSA_8MMA_AtomIJNSA_17SM100_MMA_TF32_SSISK_SK_fLi128ELi128ELNSA_4UMMA5MajorE0ELSP_0ELNSO_7ScaleInE0ELSQ_0EEEEEENSA_6LayoutISE_NSB_IJNSC_ILi0EEESU_SU_EEEEENSB_IJNSA_10UnderscoreESX_SX_EEEEENS7_6detail27Sm100ImplicitGemmTileTraitsINSA_20SM90_TMA_LOAD_IM2COLENSA_14ComposedLayoutINSA_7SwizzleILi3ELi4ELi3EEENSA_18smem_ptr_flag_bitsILi32EEENST_INSB_IJNSC_ILi8EEESH_EEENSB_IJSH_SD_EEEEEEEvEENS11_INSA_13SM90_TMA_LOADES1C_vEEEENS_8epilogue10collective18CollectiveEpilogueINS1H_23Sm100TmaWarpSpecializedILi4ELi2ELi16ELb1ELb0EEEJSJ_NSB_IJNST_ISG_SD_EENST_INSC_ILi16EEESD_EEEEESK_NSB_IJNSB_IJlllEEESD_SU_EEESK_S1R_NS1H_6fusion15FusionCallbacksIS1L_NS1S_17LinearCombinationISK_fSK_fLNS_15FloatRoundStyleE2EEESJ_S1P_JEEENSA_5SM1004TMEM4LOAD26SM100_TMEM_LOAD_32dp32b16xES12_NS13_INS14_ILi2ELi4ELi3EEES17_NST_INSB_IJS18_S1N_EEENSB_IJS1N_SD_EEEEEEENSA_39AutoVectorizingCopyWithAssumedAlignmentILi128EEENSA_21SM90_TMA_STORE_IM2COLES26_S28_S28_EEEvvEEEEvNT_6ParamsE --------------------------
	.section	.nv.info._ZN7cutlass13device_kernelINS_4conv6kernel13ConvUniversalINS1_16ConvProblemShapeILNS1_8OperatorE0ELi2EEENS1_10collective14CollectiveConvINS1_47MainloopSm100TmaUmmaWarpSpecializedImplicitGemmILS5_0ELi6ELi2ELi1ELi2EN4cute5tupleIJNSA_1CILi1EEESD_SD_EEEEENSB_IJNSC_ILi128EEESG_NSB_IJNSC_ILi32EEEEEEEEENS_10tfloat32_tESK_NSA_8TiledMMAINSA_8MMA_AtomIJNSA_17SM100_MMA_TF32_SSISK_SK_fLi128ELi128ELNSA_4UMMA5MajorE0ELSP_0ELNSO_7ScaleInE0ELSQ_0EEEEEENSA_6LayoutISE_NSB_IJNSC_ILi0EEESU_SU_EEEEENSB_IJNSA_10UnderscoreESX_SX_EEEEENS7_6detail27Sm100ImplicitGemmTileTraitsINSA_20SM90_TMA_LOAD_IM2COLENSA_14ComposedLayoutINSA_7SwizzleILi3ELi4ELi3EEENSA_18smem_ptr_flag_bitsILi32EEENST_INSB_IJNSC_ILi8EEESH_EEENSB_IJSH_SD_EEEEEEEvEENS11_INSA_13SM90_TMA_LOADES1C_vEEEENS_8epilogue10collective18CollectiveEpilogueINS1H_23Sm100TmaWarpSpecializedILi4ELi2ELi16ELb1ELb0EEEJSJ_NSB_IJNST_ISG_SD_EENST_INSC_ILi16EEESD_EEEEESK_NSB_IJNSB_IJlllEEESD_SU_EEESK_S1R_NS1H_6fusion15FusionCallbacksIS1L_NS1S_17LinearCombinationISK_fSK_fLNS_15FloatRoundStyleE2EEESJ_S1P_JEEENSA_5SM1004TMEM4LOAD26SM100_TMEM_LOAD_32dp32b16xES12_NS13_INS14_ILi2ELi4ELi3EEES17_NST_INSB_IJS18_S1N_EEENSB_IJS1N_SD_EEEEEEENSA_39AutoVectorizingCopyWithAssumedAlignmentILi128EEENSA_21SM90_TMA_STORE_IM2COLES26_S28_S28_EEEvvEEEEvNT_6ParamsE,"",@"SHT_CUDA_INFO"
	.sectionflags	@""
	.align	4


	//----- nvinfo : EIATTR_CUDA_API_VERSION
	.align		4
        /*0000*/ 	.byte	0x04, 0x37
        /*0002*/ 	.short	(.L_31 - .L_30)
.L_30:
        /*0004*/ 	.word	0x00000082


	//----- nvinfo : EIATTR_KPARAM_INFO
	.align		4
.L_31:
        /*0008*/ 	.byte	0x04, 0x17
        /*000a*/ 	.short	(.L_33 - .L_32)
.L_32:
        /*000c*/ 	.word	0x00000000
        /*0010*/ 	.short	0x0000
        /*0012*/ 	.short	0x0000
        /*0014*/ 	.byte	0x00, 0xf0, 0x01, 0x20


	//----- nvinfo : EIATTR_AT_ENTRY_FRAGMENTS
	.align		4
.L_33:
        /*0018*/ 	.byte	0x04, 0x4f
        /*001a*/ 	.short	(.L_35 - .L_34)


	//   ....[0]....
.L_34:
        /*001c*/ 	.word	0x00000006


	//----- nvinfo : EIATTR_RESERVED_SMEM_USED
	.align		4
.L_35:
        /*0020*/ 	.byte	0x01, 0x41
	.zero		2


	//----- nvinfo : EIATTR_SPARSE_MMA_MASK
	.align		4
        /*0024*/ 	.byte	0x03, 0x50
        /*0026*/ 	.short	0x0000


	//----- nvinfo : EIATTR_TCGEN05_1CTA_USED
	.align		4
        /*0028*/ 	.byte	0x01, 0x51
	.zero		2


	//----- nvinfo : EIATTR_MAXREG_COUNT
	.align		4
        /*002c*/ 	.byte	0x03, 0x1b
        /*002e*/ 	.short	0x00ff


	//----- nvinfo : EIATTR_NUM_BARRIERS
	.align		4
        /*0030*/ 	.byte	0x02, 0x4c
        /*0032*/ 	.byte	0x07
	.zero		1


	//----- nvinfo : EIATTR_EXTERNS
	.align		4
        /*0034*/ 	.byte	0x04, 0x0f
        /*0036*/ 	.short	(.L_37 - .L_36)


	//   ....[0]....
	.align		4
.L_36:
        /*0038*/ 	.word	index@(__assertfail)


	//----- nvinfo : EIATTR_MERCURY_ISA_VERSION
	.align		4
.L_37:
        /*003c*/ 	.byte	0x03, 0x5f
        /*003e*/ 	.short	0x0101


	//----- nvinfo : EIATTR_INT_WARP_WIDE_INSTR_OFFSETS
	.align		4
        /*0040*/ 	.byte	0x04, 0x31
        /*0042*/ 	.short	(.L_39 - .L_38)


	//   ....[0]....
.L_38:
        /*0044*/ 	.word	0x00003a00


	//   ....[1]....
        /*0048*/ 	.word	0x00003a20


	//   ....[2]....
        /*004c*/ 	.word	0x00003a50


	//   ....[3]....
        /*0050*/ 	.word	0x00004510


	//   ....[4]....
        /*0054*/ 	.word	0x00004530


	//   ....[5]....
        /*0058*/ 	.word	0x00004650


	//   ....[6]....
        /*005c*/ 	.word	0x00004670


	//   ....[7]....
        /*0060*/ 	.word	0x000047d0


	//   ....[8]....
        /*0064*/ 	.word	0x000047f0


	//   ....[9]....
        /*0068*/ 	.word	0x00004950


	//   ....[10]....
        /*006c*/ 	.word	0x00004970


	//   ....[11]....
        /*0070*/ 	.word	0x00004ae0


	//   ....[12]....
        /*0074*/ 	.word	0x00004b00


	//   ....[13]....
        /*0078*/ 	.word	0x00004c70


	//   ....[14]....
        /*007c*/ 	.word	0x00004c90


	//   ....[15]....
        /*0080*/ 	.word	0x00004e10


	//   ....[16]....
        /*0084*/ 	.word	0x00004e30


	//   ....[17]....
        /*0088*/ 	.word	0x00005080


	//   ....[18]....
        /*008c*/ 	.word	0x00005090


	//----- nvinfo : EIATTR_COOP_GROUP_MASK_REGIDS
	.align		4
.L_39:
        /*0090*/ 	.byte	0x04, 0x29
        /*0092*/ 	.short	(.L_41 - .L_40)


	//   ....[0]....
.L_40:
        /*0094*/ 	.word	0xffffffff


	//   ....[1]....
        /*0098*/ 	.word	0xffffffff


	//   ....[2]....
        /*009c*/ 	.word	0xffffffff


	//   ....[3]....
        /*00a0*/ 	.word	0xffffffff


	//   ....[4]....
        /*00a4*/ 	.word	0xffffffff


	//   ....[5]....
        /*00a8*/ 	.word	0xffffffff


	//   ....[6]....
        /*00ac*/ 	.word	0xffffffff


	//   ....[7]....
        /*00b0*/ 	.word	0xffffffff


	//   ....[8]....
        /*00b4*/ 	.word	0xffffffff


	//   ....[9]....
        /*00b8*/ 	.word	0xffffffff


	//   ....[10]....
        /*00bc*/ 	.word	0xffffffff


	//   ....[11]....
        /*00c0*/ 	.word	0xffffffff


	//----- nvinfo : EIATTR_COOP_GROUP_INSTR_OFFSETS
	.align		4
.L_41:
        /*00c4*/ 	.byte	0x04, 0x28
        /*00c6*/ 	.short	(.L_43 - .L_42)


	//   ....[0]....
.L_42:
        /*00c8*/ 	.word	0x000000a0


	//   ....[1]....
        /*00cc*/ 	.word	0x000004e0


	//   ....[2]....
        /*00d0*/ 	.word	0x00000690


	//   ....[3]....
        /*00d4*/ 	.word	0x00000830


	//   ....[4]....
        /*00d8*/ 	.word	0x00000930


	//   ....[5]....
        /*00dc*/ 	.word	0x00000a80


	//   ....[6]....
        /*00e0*/ 	.word	0x00002100


	//   ....[7]....
        /*00e4*/ 	.word	0x00002d70


	//   ....[8]....
        /*00e8*/ 	.word	0x00002f80


	//   ....[9]....
        /*00ec*/ 	.word	0x00002fb0


	//   ....[10]....
        /*00f0*/ 	.word	0x000038e0


	//   ....[11]....
        /*00f4*/ 	.word	0x00003b20


	//----- nvinfo : EIATTR_VRC_CTA_INIT_COUNT
	.align		4
.L_43:
        /*00f8*/ 	.byte	0x02, 0x4a
        /*00fa*/ 	.byte	0x80
	.zero		1


	//----- nvinfo : EIATTR_SYSCALL_OFFSETS
	.align		4
        /*00fc*/ 	.byte	0x04, 0x46
        /*00fe*/ 	.short	(.L_45 - .L_44)


	//   ....[0]....
.L_44:
        /*0100*/ 	.word	0x00005c30


	//   ....[1]....
        /*0104*/ 	.word	0x00005d20


	//   ....[2]....
        /*0108*/ 	.word	0x00006550


	//   ....[3]....
        /*010c*/ 	.word	0x00006ef0


	//   ....[4]....
        /*0110*/ 	.word	0x00007850


	//   ....[5]....
        /*0114*/ 	.word	0x000081f0


	//   ....[6]....
        /*0118*/ 	.word	0x00008b90


	//   ....[7]....
        /*011c*/ 	.word	0x00009560


	//   ....[8]....
        /*0120*/ 	.word	0x00009f00


	//   ....[9]....
        /*0124*/ 	.word	0x0000a850


	//----- nvinfo : EIATTR_MBARRIER_INSTR_OFFSETS
	.align		4
.L_45:
        /*0128*/ 	.byte	0x04, 0x39
        /*012a*/ 	.short	(.L_47 - .L_46)


	//   ....[0]....
.L_46:
        /*012c*/ 	.word	0x000005c0
        /*0130*/ 	.word	0x000000ff
        /*0134*/ 	.word	0x00000000
        /*0138*/ 	.short	0x0100
        /*013a*/ 	.byte	0x05
	.zero		1


	//   ....[1]....
        /*013c*/ 	.word	0x000005d0
        /*0140*/ 	.word	0x000000ff
        /*0144*/ 	.word	0x00000030
        /*0148*/ 	.short	0x0100
        /*014a*/ 	.byte	0x05
	.zero		1


	//   ....[2]....
        /*014c*/ 	.word	0x000005e0
        /*0150*/ 	.word	0x000000ff
        /*0154*/ 	.word	0x00000008
        /*0158*/ 	.short	0x0100
        /*015a*/ 	.byte	0x05
	.zero		1


	//   ....[3]....
        /*015c*/ 	.word	0x000005f0
        /*0160*/ 	.word	0x000000ff
        /*0164*/ 	.word	0x00000038
        /*0168*/ 	.short	0x0100
        /*016a*/ 	.byte	0x05
	.zero		1


	//   ....[4]....
        /*016c*/ 	.word	0x00000600
        /*0170*/ 	.word	0x000000ff
        /*0174*/ 	.word	0x00000010
        /*0178*/ 	.short	0x0100
        /*017a*/ 	.byte	0x05
	.zero		1


	//   ....[5]....
        /*017c*/ 	.word	0x00000610
        /*0180*/ 	.word	0x000000ff
        /*0184*/ 	.word	0x00000040
        /*0188*/ 	.short	0x0100
        /*018a*/ 	.byte	0x05
	.zero		1


	//   ....[6]....
        /*018c*/ 	.word	0x00000620
        /*0190*/ 	.word	0x000000ff
        /*0194*/ 	.word	0x00000018
        /*0198*/ 	.short	0x0100
        /*019a*/ 	.byte	0x05
	.zero		1


	//   ....[7]....
        /*019c*/ 	.word	0x00000630
        /*01a0*/ 	.word	0x000000ff
        /*01a4*/ 	.word	0x00000048
        /*01a8*/ 	.short	0x0100
        /*01aa*/ 	.byte	0x05
	.zero		1


	//   ....[8]....
        /*01ac*/ 	.word	0x00000640
        /*01b0*/ 	.word	0x000000ff
        /*01b4*/ 	.word	0x00000020
        /*01b8*/ 	.short	0x0100
        /*01ba*/ 	.byte	0x05
	.zero		1


	//   ....[9]....
        /*01bc*/ 	.word	0x00000650
        /*01c0*/ 	.word	0x000000ff
        /*01c4*/ 	.word	0x00000050
        /*01c8*/ 	.short	0x0100
        /*01ca*/ 	.byte	0x05
	.zero		1


	//   ....[10]....
        /*01cc*/ 	.word	0x00000660
        /*01d0*/ 	.word	0x000000ff
        /*01d4*/ 	.word	0x00000028
        /*01d8*/ 	.short	0x0100
        /*01da*/ 	.byte	0x05
	.zero		1


	//   ....[11]....
        /*01dc*/ 	.word	0x00000670
        /*01e0*/ 	.word	0x000000ff
        /*01e4*/ 	.word	0x00000058
        /*01e8*/ 	.short	0x0100
        /*01ea*/ 	.byte	0x05
	.zero		1


	//   ....[12]....
        /*01ec*/ 	.word	0x000007a0
        /*01f0*/ 	.word	0x000000ff
        /*01f4*/ 	.word	0x00000060
        /*01f8*/ 	.short	0x0100
        /*01fa*/ 	.byte	0x07
	.zero		1


	//   ....[13]....
        /*01fc*/ 	.word	0x000007b0
        /*0200*/ 	.word	0x000000ff
        /*0204*/ 	.word	0x00000080
        /*0208*/ 	.short	0x0100
        /*020a*/ 	.byte	0x07
	.zero		1


	//   ....[14]....
        /*020c*/ 	.word	0x000007c0
        /*0210*/ 	.word	0x000000ff
        /*0214*/ 	.word	0x00000068
        /*0218*/ 	.short	0x0100
        /*021a*/ 	.byte	0x07
	.zero		1


	//   ....[15]....
        /*021c*/ 	.word	0x000007d0
        /*0220*/ 	.word	0x000000ff
        /*0224*/ 	.word	0x00000088
        /*0228*/ 	.short	0x0100
        /*022a*/ 	.byte	0x07
	.zero		1


	//   ....[16]....
        /*022c*/ 	.word	0x000007e0
        /*0230*/ 	.word	0x000000ff
        /*0234*/ 	.word	0x00000070
        /*0238*/ 	.short	0x0100
        /*023a*/ 	.byte	0x07
	.zero		1


	//   ....[17]....
        /*023c*/ 	.word	0x000007f0
        /*0240*/ 	.word	0x000000ff
        /*0244*/ 	.word	0x00000090
        /*0248*/ 	.short	0x0100
        /*024a*/ 	.byte	0x07
	.zero		1


	//   ....[18]....
        /*024c*/ 	.word	0x00000800
        /*0250*/ 	.word	0x000000ff
        /*0254*/ 	.word	0x00000078
        /*0258*/ 	.short	0x0100
        /*025a*/ 	.byte	0x07
	.zero		1


	//   ....[19]....
        /*025c*/ 	.word	0x00000810
        /*0260*/ 	.word	0x000000ff
        /*0264*/ 	.word	0x00000098
        /*0268*/ 	.short	0x0100
        /*026a*/ 	.byte	0x07
	.zero		1


	//   ....[20]....
        /*026c*/ 	.word	0x00000900
        /*0270*/ 	.word	0x000000ff
        /*0274*/ 	.word	0x000000a0
        /*0278*/ 	.short	0x0100
        /*027a*/ 	.byte	0x05
	.zero		1


	//   ....[21]....
        /*027c*/ 	.word	0x00000910
        /*0280*/ 	.word	0x000000ff
        /*0284*/ 	.word	0x000000a8
        /*0288*/ 	.short	0x0100
        /*028a*/ 	.byte	0x05
	.zero		1


	//   ....[22]....
        /*028c*/ 	.word	0x00000a50
        /*0290*/ 	.word	0x000000ff
        /*0294*/ 	.word	0x000000b0
        /*0298*/ 	.short	0x0100
        /*029a*/ 	.byte	0x05
	.zero		1


	//   ....[23]....
        /*029c*/ 	.word	0x00000a60
        /*02a0*/ 	.word	0x000000ff
        /*02a4*/ 	.word	0x000000b8
        /*02a8*/ 	.short	0x0100
        /*02aa*/ 	.byte	0x05
	.zero		1


	//   ....[24]....
        /*02ac*/ 	.word	0x00000b90
        /*02b0*/ 	.word	0x000000ff
        /*02b4*/ 	.word	0x000000c0
        /*02b8*/ 	.short	0x0100
        /*02ba*/ 	.byte	0x07
	.zero		1


	//   ....[25]....
        /*02bc*/ 	.word	0x00000ba0
        /*02c0*/ 	.word	0x000000ff
        /*02c4*/ 	.word	0x000000d0
        /*02c8*/ 	.short	0x0100
        /*02ca*/ 	.byte	0x07
	.zero		1


	//   ....[26]....
        /*02cc*/ 	.word	0x00000bb0
        /*02d0*/ 	.word	0x000000ff
        /*02d4*/ 	.word	0x000000c8
        /*02d8*/ 	.short	0x0100
        /*02da*/ 	.byte	0x07
	.zero		1


	//   ....[27]....
        /*02dc*/ 	.word	0x00000bc0
        /*02e0*/ 	.word	0x000000ff
        /*02e4*/ 	.word	0x000000d8
        /*02e8*/ 	.short	0x0100
        /*02ea*/ 	.byte	0x07
	.zero		1


	//   ....[28]....
        /*02ec*/ 	.word	0x00001500
        /*02f0*/ 	.word	0x000000ff
        /*02f4*/ 	.word	0x00000030
        /*02f8*/ 	.short	0x010a
        /*02fa*/ 	.byte	0x04
	.zero		1


	//   ....[29]....
        /*02fc*/ 	.word	0x000017c0
        /*0300*/ 	.word	0x000000ff
        /*0304*/ 	.word	0x00000030
        /*0308*/ 	.short	0x010a
        /*030a*/ 	.byte	0x09
	.zero		1


	//   ....[30]....
        /*030c*/ 	.word	0x00001930
        /*0310*/ 	.word	0x000000ff
        /*0314*/ 	.word	0x00000030
        /*0318*/ 	.short	0x010a
        /*031a*/ 	.byte	0x08
	.zero		1


	//   ....[31]....
        /*031c*/ 	.word	0x00001ae0
        /*0320*/ 	.word	0x000000ff
        /*0324*/ 	.word	0x000000a8
        /*0328*/ 	.short	0x0101
        /*032a*/ 	.byte	0x16
	.zero		1


	//   ....[32]....
        /*032c*/ 	.word	0x00001b10
        /*0330*/ 	.word	0x000000ff
        /*0334*/ 	.word	0x00000030
        /*0338*/ 	.short	0x010a
        /*033a*/ 	.byte	0x04
	.zero		1


	//   ....[33]....
        /*033c*/ 	.word	0x00001db0
        /*0340*/ 	.word	0x000000ff
        /*0344*/ 	.word	0x00000030
        /*0348*/ 	.short	0x010a
        /*034a*/ 	.byte	0x09
	.zero		1


	//   ....[34]....
        /*034c*/ 	.word	0x00001f20
        /*0350*/ 	.word	0x000000ff
        /*0354*/ 	.word	0x00000030
        /*0358*/ 	.short	0x010a
        /*035a*/ 	.byte	0x08
	.zero		1


	//   ....[35]....
        /*035c*/ 	.word	0x00002110
        /*0360*/ 	.word	0x000000ff
        /*0364*/ 	.word	0x000000b0
        /*0368*/ 	.short	0x010a
        /*036a*/ 	.byte	0x16
	.zero		1


	//   ....[36]....
        /*036c*/ 	.word	0x000021d0
        /*0370*/ 	.word	0x000000ff
        /*0374*/ 	.word	0x00000000
        /*0378*/ 	.short	0x0101
        /*037a*/ 	.byte	0x04
	.zero		1


	//   ....[37]....
        /*037c*/ 	.word	0x000026d0
        /*0380*/ 	.word	0x000000ff
        /*0384*/ 	.word	0x00000000
        /*0388*/ 	.short	0x010a
        /*038a*/ 	.byte	0x04
	.zero		1


	//   ....[38]....
        /*038c*/ 	.word	0x00002770
        /*0390*/ 	.word	0x000000ff
        /*0394*/ 	.word	0x00000000
        /*0398*/ 	.short	0x010a
        /*039a*/ 	.byte	0x04
	.zero		1


	//   ....[39]....
        /*039c*/ 	.word	0x00002810
        /*03a0*/ 	.word	0x000000ff
        /*03a4*/ 	.word	0x00000000
        /*03a8*/ 	.short	0x010a
        /*03aa*/ 	.byte	0x04
	.zero		1


	//   ....[40]....
        /*03ac*/ 	.word	0x000028b0
        /*03b0*/ 	.word	0x000000ff
        /*03b4*/ 	.word	0x00000000
        /*03b8*/ 	.short	0x010a
        /*03ba*/ 	.byte	0x04
	.zero		1


	//   ....[41]....
        /*03bc*/ 	.word	0x00002950
        /*03c0*/ 	.word	0x000000ff
        /*03c4*/ 	.word	0x00000000
        /*03c8*/ 	.short	0x010a
        /*03ca*/ 	.byte	0x04
	.zero		1


	//   ....[42]....
        /*03cc*/ 	.word	0x00002a00
        /*03d0*/ 	.word	0x00000000
        /*03d4*/ 	.word	0x00000000
        /*03d8*/ 	.short	0x010a
        /*03da*/ 	.byte	0xff
	.zero		1


	//   ....[43]....
        /*03dc*/ 	.word	0x00002b30
        /*03e0*/ 	.word	0x000000ff
        /*03e4*/ 	.word	0x000000b8
        /*03e8*/ 	.short	0x010a
        /*03ea*/ 	.byte	0x2d
	.zero		1


	//   ....[44]....
        /*03ec*/ 	.word	0x00002bd0
        /*03f0*/ 	.word	0x000000ff
        /*03f4*/ 	.word	0x000000b0
        /*03f8*/ 	.short	0x010a
        /*03fa*/ 	.byte	0x2d
	.zero		1


	//   ....[45]....
        /*03fc*/ 	.word	0x00002c70
        /*0400*/ 	.word	0x000000ff
        /*0404*/ 	.word	0x00000000
        /*0408*/ 	.short	0x0101
        /*040a*/ 	.byte	0x06
	.zero		1


	//   ....[46]....
        /*040c*/ 	.word	0x00002cb0
        /*0410*/ 	.word	0x000000ff
        /*0414*/ 	.word	0x000000b8
        /*0418*/ 	.short	0x0106
        /*041a*/ 	.byte	0x2d
	.zero		1


	//   ....[47]....
        /*041c*/ 	.word	0x00002cf0
        /*0420*/ 	.word	0x00000000
        /*0424*/ 	.word	0x000000b8
        /*0428*/ 	.short	0x010a
        /*042a*/ 	.byte	0xff
	.zero		1


	//   ....[48]....
        /*042c*/ 	.word	0x00003240
        /*0430*/ 	.word	0x000000ff
        /*0434*/ 	.word	0x000000b0
        /*0438*/ 	.short	0x010a
        /*043a*/ 	.byte	0x06
	.zero		1


	//   ....[49]....
        /*043c*/ 	.word	0x000032f0
        /*0440*/ 	.word	0x000000ff
        /*0444*/ 	.word	0x00000000
        /*0448*/ 	.short	0x0101
        /*044a*/ 	.byte	0x05
	.zero		1


	//   ....[50]....
        /*044c*/ 	.word	0x00003300
        /*0450*/ 	.word	0x000000ff
        /*0454*/ 	.word	0x000000d0
        /*0458*/ 	.short	0x010a
        /*045a*/ 	.byte	0x08
	.zero		1


	//   ....[51]....
        /*045c*/ 	.word	0x00003390
        /*0460*/ 	.word	0x000000ff
        /*0464*/ 	.word	0x00000000
        /*0468*/ 	.short	0x010a
        /*046a*/ 	.byte	0x04
	.zero		1


	//   ....[52]....
        /*046c*/ 	.word	0x00003400
        /*0470*/ 	.word	0x000000ff
        /*0474*/ 	.word	0x00000000
        /*0478*/ 	.short	0x010a
        /*047a*/ 	.byte	0x07
	.zero		1


	//   ....[53]....
        /*047c*/ 	.word	0x00003530
        /*0480*/ 	.word	0x000000ff
        /*0484*/ 	.word	0x00000000
        /*0488*/ 	.short	0x010a
        /*048a*/ 	.byte	0x04
	.zero		1


	//   ....[54]....
        /*048c*/ 	.word	0x00003830
        /*0490*/ 	.word	0x000000ff
        /*0494*/ 	.word	0x00000000
        /*0498*/ 	.short	0x010a
        /*049a*/ 	.byte	0x05
	.zero		1


	//   ....[55]....
        /*049c*/ 	.word	0x000038c0
        /*04a0*/ 	.word	0x000000ff
        /*04a4*/ 	.word	0x00000000
        /*04a8*/ 	.short	0x010a
        /*04aa*/ 	.byte	0x07
	.zero		1


	//   ....[56]....
        /*04ac*/ 	.word	0x00003dd0
        /*04b0*/ 	.word	0x000000ff
        /*04b4*/ 	.word	0x000000b0
        /*04b8*/ 	.short	0x010a
        /*04ba*/ 	.byte	0x16
	.zero		1


	//   ....[57]....
        /*04bc*/ 	.word	0x00003e70
        /*04c0*/ 	.word	0x000000ff
        /*04c4*/ 	.word	0x00000000
        /*04c8*/ 	.short	0x0101
        /*04ca*/ 	.byte	0x0f
	.zero		1


	//   ....[58]....
        /*04cc*/ 	.word	0x00004190
        /*04d0*/ 	.word	0x000000ff
        /*04d4*/ 	.word	0x000000a8
        /*04d8*/ 	.short	0x010a
        /*04da*/ 	.byte	0x16
	.zero		1


	//   ....[59]....
        /*04dc*/ 	.word	0x00004380
        /*04e0*/ 	.word	0x000000ff
        /*04e4*/ 	.word	0x00000080
        /*04e8*/ 	.short	0x010a
        /*04ea*/ 	.byte	0x16
	.zero		1


	//   ....[60]....
        /*04ec*/ 	.word	0x000045f0
        /*04f0*/ 	.word	0x000000ff
        /*04f4*/ 	.word	0x00000060
        /*04f8*/ 	.short	0x010b
        /*04fa*/ 	.byte	0x16
	.zero		1


	//   ....[61]....
        /*04fc*/ 	.word	0x00004600
        /*0500*/ 	.word	0x000000ff
        /*0504*/ 	.word	0x00000000
        /*0508*/ 	.short	0x0101
        /*050a*/ 	.byte	0x1f
	.zero		1


	//   ....[62]....
        /*050c*/ 	.word	0x00004620
        /*0510*/ 	.word	0x000000ff
        /*0514*/ 	.word	0x00000088
        /*0518*/ 	.short	0x010a
        /*051a*/ 	.byte	0x16
	.zero		1


	//   ....[63]....
        /*051c*/ 	.word	0x00004770
        /*0520*/ 	.word	0x000000ff
        /*0524*/ 	.word	0x00000068
        /*0528*/ 	.short	0x010b
        /*052a*/ 	.byte	0x16
	.zero		1


	//   ....[64]....
        /*052c*/ 	.word	0x00004780
        /*0530*/ 	.word	0x000000ff
        /*0534*/ 	.word	0x00000000
        /*0538*/ 	.short	0x0101
        /*053a*/ 	.byte	0x1e
	.zero		1


	//   ....[65]....
        /*053c*/ 	.word	0x000047a0
        /*0540*/ 	.word	0x000000ff
        /*0544*/ 	.word	0x00000090
        /*0548*/ 	.short	0x010a
        /*054a*/ 	.byte	0x16
	.zero		1


	//   ....[66]....
        /*054c*/ 	.word	0x000048f0
        /*0550*/ 	.word	0x000000ff
        /*0554*/ 	.word	0x00000070
        /*0558*/ 	.short	0x010b
        /*055a*/ 	.byte	0x16
	.zero		1


	//   ....[67]....
        /*055c*/ 	.word	0x00004900
        /*0560*/ 	.word	0x000000ff
        /*0564*/ 	.word	0x00000000
        /*0568*/ 	.short	0x0101
        /*056a*/ 	.byte	0x17
	.zero		1


	//   ....[68]....
        /*056c*/ 	.word	0x00004920
        /*0570*/ 	.word	0x000000ff
        /*0574*/ 	.word	0x00000098
        /*0578*/ 	.short	0x010a
        /*057a*/ 	.byte	0x16
	.zero		1


	//   ....[69]....
        /*057c*/ 	.word	0x00004a80
        /*0580*/ 	.word	0x000000ff
        /*0584*/ 	.word	0x00000078
        /*0588*/ 	.short	0x010b
        /*058a*/ 	.byte	0x16
	.zero		1


	//   ....[70]....
        /*058c*/ 	.word	0x00004a90
        /*0590*/ 	.word	0x000000ff
        /*0594*/ 	.word	0x00000000
        /*0598*/ 	.short	0x0101
        /*059a*/ 	.byte	0x26
	.zero		1


	//   ....[71]....
        /*059c*/ 	.word	0x00004ab0
        /*05a0*/ 	.word	0x000000ff
        /*05a4*/ 	.word	0x00000080
        /*05a8*/ 	.short	0x010a
        /*05aa*/ 	.byte	0x16
	.zero		1


	//   ....[72]....
        /*05ac*/ 	.word	0x00004c10
        /*05b0*/ 	.word	0x000000ff
        /*05b4*/ 	.word	0x00000060
        /*05b8*/ 	.short	0x010b
        /*05ba*/ 	.byte	0x16
	.zero		1


	//   ....[73]....
        /*05bc*/ 	.word	0x00004c20
        /*05c0*/ 	.word	0x000000ff
        /*05c4*/ 	.word	0x00000000
        /*05c8*/ 	.short	0x0101
        /*05ca*/ 	.byte	0x1f
	.zero		1


	//   ....[74]....
        /*05cc*/ 	.word	0x00004c40
        /*05d0*/ 	.word	0x000000ff
        /*05d4*/ 	.word	0x00000088
        /*05d8*/ 	.short	0x010a
        /*05da*/ 	.byte	0x16
	.zero		1


	//   ....[75]....
        /*05dc*/ 	.word	0x00004db0
        /*05e0*/ 	.word	0x000000ff
        /*05e4*/ 	.word	0x00000068
        /*05e8*/ 	.short	0x010b
        /*05ea*/ 	.byte	0x16
	.zero		1


	//   ....[76]....
        /*05ec*/ 	.word	0x00004dc0
        /*05f0*/ 	.word	0x000000ff
        /*05f4*/ 	.word	0x00000000
        /*05f8*/ 	.short	0x0101
        /*05fa*/ 	.byte	0x1e
	.zero		1


	//   ....[77]....
        /*05fc*/ 	.word	0x00004dd0
        /*0600*/ 	.word	0x000000ff
        /*0604*/ 	.word	0x00000090
        /*0608*/ 	.short	0x010a
        /*060a*/ 	.byte	0x16
	.zero		1


	//   ....[78]....
        /*060c*/ 	.word	0x00004f70
        /*0610*/ 	.word	0x000000ff
        /*0614*/ 	.word	0x00000070
        /*0618*/ 	.short	0x010b
        /*061a*/ 	.byte	0x16
	.zero		1


	//   ....[79]....
        /*061c*/ 	.word	0x00004fe0
        /*0620*/ 	.word	0x000000ff
        /*0624*/ 	.word	0x00000000
        /*0628*/ 	.short	0x0101
        /*062a*/ 	.byte	0x17
	.zero		1


	//   ....[80]....
        /*062c*/ 	.word	0x00005010
        /*0630*/ 	.word	0x000000ff
        /*0634*/ 	.word	0x00000098
        /*0638*/ 	.short	0x010a
        /*063a*/ 	.byte	0x16
	.zero		1


	//   ....[81]....
        /*063c*/ 	.word	0x000051e0
        /*0640*/ 	.word	0x000000ff
        /*0644*/ 	.word	0x00000078
        /*0648*/ 	.short	0x010b
        /*064a*/ 	.byte	0x16
	.zero		1


	//   ....[82]....
        /*064c*/ 	.word	0x00005200
        /*0650*/ 	.word	0x000000ff
        /*0654*/ 	.word	0x00000000
        /*0658*/ 	.short	0x0101
        /*065a*/ 	.byte	0x26
	.zero		1


	//   ....[83]....
        /*065c*/ 	.word	0x00005220
        /*0660*/ 	.word	0x000000ff
        /*0664*/ 	.word	0x00000080
        /*0668*/ 	.short	0x010a
        /*066a*/ 	.byte	0x16
	.zero		1


	//   ....[84]....
        /*066c*/ 	.word	0x00005240
        /*0670*/ 	.word	0x000000ff
        /*0674*/ 	.word	0x00000088
        /*0678*/ 	.short	0x010a
        /*067a*/ 	.byte	0x16
	.zero		1


	//   ....[85]....
        /*067c*/ 	.word	0x00005260
        /*0680*/ 	.word	0x000000ff
        /*0684*/ 	.word	0x00000090
        /*0688*/ 	.short	0x010a
        /*068a*/ 	.byte	0x16
	.zero		1


	//   ....[86]....
        /*068c*/ 	.word	0x000052b0
        /*0690*/ 	.word	0x00000002
        /*0694*/ 	.word	0x00000098
        /*0698*/ 	.short	0x010a
        /*069a*/ 	.byte	0xff
	.zero		1


	//   ....[87]....
        /*069c*/ 	.word	0x000055f0
        /*06a0*/ 	.word	0x000000ff
        /*06a4*/ 	.word	0x000000b0
        /*06a8*/ 	.short	0x010a
        /*06aa*/ 	.byte	0x32
	.zero		1


	//   ....[88]....
        /*06ac*/ 	.word	0x00005710
        /*06b0*/ 	.word	0x000000ff
        /*06b4*/ 	.word	0x00000000
        /*06b8*/ 	.short	0x0101
        /*06ba*/ 	.byte	0x04
	.zero		1


	//   ....[89]....
        /*06bc*/ 	.word	0x000061a0
        /*06c0*/ 	.word	0x000000ff
        /*06c4*/ 	.word	0x00000060
        /*06c8*/ 	.short	0x010a
        /*06ca*/ 	.byte	0x32
	.zero		1


	//   ....[90]....
        /*06cc*/ 	.word	0x00006250
        /*06d0*/ 	.word	0x00000063
        /*06d4*/ 	.word	0x000000c0
        /*06d8*/ 	.short	0x010a
        /*06da*/ 	.byte	0xff
	.zero		1


	//   ....[91]....
        /*06dc*/ 	.word	0x00006340
        /*06e0*/ 	.word	0x000000ff
        /*06e4*/ 	.word	0x00000060
        /*06e8*/ 	.short	0x010a
        /*06ea*/ 	.byte	0x32
	.zero		1


	//   ....[92]....
        /*06ec*/ 	.word	0x00006430
        /*06f0*/ 	.word	0x00000063
        /*06f4*/ 	.word	0x000000c0
        /*06f8*/ 	.short	0x010a
        /*06fa*/ 	.byte	0xff
	.zero		1


	//   ....[93]....
        /*06fc*/ 	.word	0x00006c20
        /*0700*/ 	.word	0x00000000
        /*0704*/ 	.word	0x00000000
        /*0708*/ 	.short	0x0101
        /*070a*/ 	.byte	0xff
	.zero		1


	//   ....[94]....
        /*070c*/ 	.word	0x00006c30
        /*0710*/ 	.word	0x00000003
        /*0714*/ 	.word	0x00000060
        /*0718*/ 	.short	0x010a
        /*071a*/ 	.byte	0xff
	.zero		1


	//   ....[95]....
        /*071c*/ 	.word	0x00006d10
        /*0720*/ 	.word	0x00000003
        /*0724*/ 	.word	0x00000060
        /*0728*/ 	.short	0x010a
        /*072a*/ 	.byte	0xff
	.zero		1


	//   ....[96]....
        /*072c*/ 	.word	0x00007580
        /*0730*/ 	.word	0x00000068
        /*0734*/ 	.word	0x00000000
        /*0738*/ 	.short	0x0101
        /*073a*/ 	.byte	0xff
	.zero		1


	//   ....[97]....
        /*073c*/ 	.word	0x000075a0
        /*0740*/ 	.word	0x00000032
        /*0744*/ 	.word	0x00000060
        /*0748*/ 	.short	0x010a
        /*074a*/ 	.byte	0xff
	.zero		1


	//   ....[98]....
        /*074c*/ 	.word	0x00007670
        /*0750*/ 	.word	0x00000032
        /*0754*/ 	.word	0x00000060
        /*0758*/ 	.short	0x010a
        /*075a*/ 	.byte	0xff
	.zero		1


	//   ....[99]....
        /*075c*/ 	.word	0x00007ed0
        /*0760*/ 	.word	0x00000068
        /*0764*/ 	.word	0x00000000
        /*0768*/ 	.short	0x0101
        /*076a*/ 	.byte	0xff
	.zero		1


	//   ....[100]....
        /*076c*/ 	.word	0x00007ef0
        /*0770*/ 	.word	0x00000069
        /*0774*/ 	.word	0x00000060
        /*0778*/ 	.short	0x010a
        /*077a*/ 	.byte	0xff
	.zero		1


	//   ....[101]....
        /*077c*/ 	.word	0x00007fd0
        /*0780*/ 	.word	0x00000069
        /*0784*/ 	.word	0x00000060
        /*0788*/ 	.short	0x010a
        /*078a*/ 	.byte	0xff
	.zero		1


	//   ....[102]....
        /*078c*/ 	.word	0x00008870
        /*0790*/ 	.word	0x0000006c
        /*0794*/ 	.word	0x00000000
        /*0798*/ 	.short	0x0101
        /*079a*/ 	.byte	0xff
	.zero		1


	//   ....[103]....
        /*079c*/ 	.word	0x00008890
        /*07a0*/ 	.word	0x0000006a
        /*07a4*/ 	.word	0x00000060
        /*07a8*/ 	.short	0x010a
        /*07aa*/ 	.byte	0xff
	.zero		1


	//   ....[104]....
        /*07ac*/ 	.word	0x00008960
        /*07b0*/ 	.word	0x0000006a
        /*07b4*/ 	.word	0x00000060
        /*07b8*/ 	.short	0x010a
        /*07ba*/ 	.byte	0xff
	.zero		1


	//   ....[105]....
        /*07bc*/ 	.word	0x00009240
        /*07c0*/ 	.word	0x0000006c
        /*07c4*/ 	.word	0x00000000
        /*07c8*/ 	.short	0x0101
        /*07ca*/ 	.byte	0xff
	.zero		1


	//   ....[106]....
        /*07cc*/ 	.word	0x00009260
        /*07d0*/ 	.word	0x0000006a
        /*07d4*/ 	.word	0x00000060
        /*07d8*/ 	.short	0x010a
        /*07da*/ 	.byte	0xff
	.zero		1


	//   ....[107]....
        /*07dc*/ 	.word	0x00009330
        /*07e0*/ 	.word	0x0000006a
        /*07e4*/ 	.word	0x00000060
        /*07e8*/ 	.short	0x010a
        /*07ea*/ 	.byte	0xff
	.zero		1


	//   ....[108]....
        /*07ec*/ 	.word	0x00009be0
        /*07f0*/ 	.word	0x0000006c
        /*07f4*/ 	.word	0x00000000
        /*07f8*/ 	.short	0x0101
        /*07fa*/ 	.byte	0xff
	.zero		1


	//   ....[109]....
        /*07fc*/ 	.word	0x00009c00
        /*0800*/ 	.word	0x0000006a
        /*0804*/ 	.word	0x00000060
        /*0808*/ 	.short	0x010a
        /*080a*/ 	.byte	0xff
	.zero		1


	//   ....[110]....
        /*080c*/ 	.word	0x00009cd0
        /*0810*/ 	.word	0x0000006a
        /*0814*/ 	.word	0x00000060
        /*0818*/ 	.short	0x010a
        /*081a*/ 	.byte	0xff
	.zero		1


	//   ....[111]....
        /*081c*/ 	.word	0x0000a580
        /*0820*/ 	.word	0x0000006a
        /*0824*/ 	.word	0x00000000
        /*0828*/ 	.short	0x0101
        /*082a*/ 	.byte	0xff
	.zero		1


	//   ....[112]....
        /*082c*/ 	.word	0x0000a5a0
        /*0830*/ 	.word	0x00000069
        /*0834*/ 	.word	0x00000060
        /*0838*/ 	.short	0x010a
        /*083a*/ 	.byte	0xff
	.zero		1


	//   ....[113]....
        /*083c*/ 	.word	0x0000a670
        /*0840*/ 	.word	0x00000069
        /*0844*/ 	.word	0x00000060
        /*0848*/ 	.short	0x010a
        /*084a*/ 	.byte	0xff
	.zero		1


	//   ....[114]....
        /*084c*/ 	.word	0x0000a9b0
        /*0850*/ 	.word	0x000000ff
        /*0854*/ 	.word	0x00000000
        /*0858*/ 	.short	0x0101
        /*085a*/ 	.byte	0x05
	.zero		1


	//   ....[115]....
        /*085c*/ 	.word	0x0000af30
        /*0860*/ 	.word	0x00000002
        /*0864*/ 	.word	0x00000000
        /*0868*/ 	.short	0x0101
        /*086a*/ 	.byte	0xff
	.zero		1


	//   ....[116]....
        /*086c*/ 	.word	0x0000b170
        /*0870*/ 	.word	0x000000ff
        /*0874*/ 	.word	0x00000000
        /*0878*/ 	.short	0x0101
        /*087a*/ 	.byte	0x04
	.zero		1


	//   ....[117]....
        /*087c*/ 	.word	0x0000b1a0
        /*0880*/ 	.word	0x00000002
        /*0884*/ 	.word	0x00000030
        /*0888*/ 	.short	0x010a
        /*088a*/ 	.byte	0xff
	.zero		1


	//   ....[118]....
        /*088c*/ 	.word	0x0000b200
        /*0890*/ 	.word	0x00000002
        /*0894*/ 	.word	0x00000030
        /*0898*/ 	.short	0x010a
        /*089a*/ 	.byte	0xff
	.zero		1


	//   ....[119]....
        /*089c*/ 	.word	0x0000b260
        /*08a0*/ 	.word	0x00000002
        /*08a4*/ 	.word	0x000000b0
        /*08a8*/ 	.short	0x010a
        /*08aa*/ 	.byte	0xff
	.zero		1


	//   ....[120]....
        /*08ac*/ 	.word	0x0000b2c0
        /*08b0*/ 	.word	0x00000000
        /*08b4*/ 	.word	0x00000000
        /*08b8*/ 	.short	0x010a
        /*08ba*/ 	.byte	0xff
	.zero		1


	//   ....[121]....
        /*08bc*/ 	.word	0x0000b320
        /*08c0*/ 	.word	0x00000000
        /*08c4*/ 	.word	0x00000000
        /*08c8*/ 	.short	0x010a
        /*08ca*/ 	.byte	0xff
	.zero		1


	//   ....[122]....
        /*08cc*/ 	.word	0x0000b380
        /*08d0*/ 	.word	0x00000000
        /*08d4*/ 	.word	0x00000000
        /*08d8*/ 	.short	0x010a
        /*08da*/ 	.byte	0xff
	.zero		1


	//   ....[123]....
        /*08dc*/ 	.word	0x0000b3e0
        /*08e0*/ 	.word	0x00000000
        /*08e4*/ 	.word	0x00000000
        /*08e8*/ 	.short	0x010a
        /*08ea*/ 	.byte	0xff
	.zero		1


	//   ....[124]....
        /*08ec*/ 	.word	0x0000b440
        /*08f0*/ 	.word	0x00000000
        /*08f4*/ 	.word	0x00000000
        /*08f8*/ 	.short	0x010a
        /*08fa*/ 	.byte	0xff
	.zero		1


	//   ....[125]....
        /*08fc*/ 	.word	0x0000b4a0
        /*0900*/ 	.word	0x00000004
        /*0904*/ 	.word	0x000000b8
        /*0908*/ 	.short	0x010a
        /*090a*/ 	.byte	0xff
	.zero		1


	//   ....[126]....
        /*090c*/ 	.word	0x0000b500
        /*0910*/ 	.word	0x00000004
        /*0914*/ 	.word	0x000000b0
        /*0918*/ 	.short	0x010a
        /*091a*/ 	.byte	0xff
	.zero		1


	//   ....[127]....
        /*091c*/ 	.word	0x0000b560
        /*0920*/ 	.word	0x00000000
        /*0924*/ 	.word	0x000000b0
        /*0928*/ 	.short	0x010a
        /*092a*/ 	.byte	0xff
	.zero		1


	//   ....[128]....
        /*092c*/ 	.word	0x0000b5c0
        /*0930*/ 	.word	0x00000005
        /*0934*/ 	.word	0x000000d0
        /*0938*/ 	.short	0x010a
        /*093a*/ 	.byte	0xff
	.zero		1


	//   ....[129]....
        /*093c*/ 	.word	0x0000b620
        /*0940*/ 	.word	0x00000000
        /*0944*/ 	.word	0x00000000
        /*0948*/ 	.short	0x010a
        /*094a*/ 	.byte	0xff
	.zero		1


	//   ....[130]....
        /*094c*/ 	.word	0x0000b680
        /*0950*/ 	.word	0x00000000
        /*0954*/ 	.word	0x00000000
        /*0958*/ 	.short	0x010a
        /*095a*/ 	.byte	0xff
	.zero		1


	//   ....[131]....
        /*095c*/ 	.word	0x0000b6e0
        /*0960*/ 	.word	0x00000000
        /*0964*/ 	.word	0x00000000
        /*0968*/ 	.short	0x010a
        /*096a*/ 	.byte	0xff
	.zero		1


	//   ....[132]....
        /*096c*/ 	.word	0x0000b740
        /*0970*/ 	.word	0x00000000
        /*0974*/ 	.word	0x000000b0
        /*0978*/ 	.short	0x010a
        /*097a*/ 	.byte	0xff
	.zero		1


	//   ....[133]....
        /*097c*/ 	.word	0x0000b7a0
        /*0980*/ 	.word	0x00000000
        /*0984*/ 	.word	0x000000a8
        /*0988*/ 	.short	0x010a
        /*098a*/ 	.byte	0xff
	.zero		1


	//   ....[134]....
        /*098c*/ 	.word	0x0000b800
        /*0990*/ 	.word	0x00000003
        /*0994*/ 	.word	0x00000080
        /*0998*/ 	.short	0x010a
        /*099a*/ 	.byte	0xff
	.zero		1


	//   ....[135]....
        /*099c*/ 	.word	0x0000b860
        /*09a0*/ 	.word	0x00000003
        /*09a4*/ 	.word	0x00000088
        /*09a8*/ 	.short	0x010a
        /*09aa*/ 	.byte	0xff
	.zero		1


	//   ....[136]....
        /*09ac*/ 	.word	0x0000b8c0
        /*09b0*/ 	.word	0x00000003
        /*09b4*/ 	.word	0x00000090
        /*09b8*/ 	.short	0x010a
        /*09ba*/ 	.byte	0xff
	.zero		1


	//   ....[137]....
        /*09bc*/ 	.word	0x0000b920
        /*09c0*/ 	.word	0x00000003
        /*09c4*/ 	.word	0x00000098
        /*09c8*/ 	.short	0x010a
        /*09ca*/ 	.byte	0xff
	.zero		1


	//   ....[138]....
        /*09cc*/ 	.word	0x0000b980
        /*09d0*/ 	.word	0x00000003
        /*09d4*/ 	.word	0x00000080
        /*09d8*/ 	.short	0x010a
        /*09da*/ 	.byte	0xff
	.zero		1


	//   ....[139]....
        /*09dc*/ 	.word	0x0000b9e0
        /*09e0*/ 	.word	0x00000003
        /*09e4*/ 	.word	0x00000088
        /*09e8*/ 	.short	0x010a
        /*09ea*/ 	.byte	0xff
	.zero		1


	//   ....[140]....
        /*09ec*/ 	.word	0x0000ba40
        /*09f0*/ 	.word	0x00000003
        /*09f4*/ 	.word	0x00000090
        /*09f8*/ 	.short	0x010a
        /*09fa*/ 	.byte	0xff
	.zero		1


	//   ....[141]....
        /*09fc*/ 	.word	0x0000baa0
        /*0a00*/ 	.word	0x00000003
        /*0a04*/ 	.word	0x00000098
        /*0a08*/ 	.short	0x010a
        /*0a0a*/ 	.byte	0xff
	.zero		1


	//   ....[142]....
        /*0a0c*/ 	.word	0x0000bb00
        /*0a10*/ 	.word	0x00000003
        /*0a14*/ 	.word	0x00000080
        /*0a18*/ 	.short	0x010a
        /*0a1a*/ 	.byte	0xff
	.zero		1


	//   ....[143]....
        /*0a1c*/ 	.word	0x0000bb60
        /*0a20*/ 	.word	0x00000003
        /*0a24*/ 	.word	0x00000088
        /*0a28*/ 	.short	0x010a
        /*0a2a*/ 	.byte	0xff
	.zero		1


	//   ....[144]....
        /*0a2c*/ 	.word	0x0000bbc0
        /*0a30*/ 	.word	0x00000003
        /*0a34*/ 	.word	0x00000090
        /*0a38*/ 	.short	0x010a
        /*0a3a*/ 	.byte	0xff
	.zero		1


	//   ....[145]....
        /*0a3c*/ 	.word	0x0000bc20
        /*0a40*/ 	.word	0x00000000
        /*0a44*/ 	.word	0x000000b0
        /*0a48*/ 	.short	0x010a
        /*0a4a*/ 	.byte	0xff
	.zero		1


	//   ....[146]....
        /*0a4c*/ 	.word	0x0000bc80
        /*0a50*/ 	.word	0x00000002
        /*0a54*/ 	.word	0x00000060
        /*0a58*/ 	.short	0x010a
        /*0a5a*/ 	.byte	0xff
	.zero		1


	//   ....[147]....
        /*0a5c*/ 	.word	0x0000bcd0
        /*0a60*/ 	.word	0x00000063
        /*0a64*/ 	.word	0x000000c0
        /*0a68*/ 	.short	0x010a
        /*0a6a*/ 	.byte	0xff
	.zero		1


	//   ....[148]....
        /*0a6c*/ 	.word	0x0000bd20
        /*0a70*/ 	.word	0x00000003
        /*0a74*/ 	.word	0x00000060
        /*0a78*/ 	.short	0x010a
        /*0a7a*/ 	.byte	0xff
	.zero		1


	//   ....[149]....
        /*0a7c*/ 	.word	0x0000bd70
        /*0a80*/ 	.word	0x00000032
        /*0a84*/ 	.word	0x00000060
        /*0a88*/ 	.short	0x010a
        /*0a8a*/ 	.byte	0xff
	.zero		1


	//   ....[150]....
        /*0a8c*/ 	.word	0x0000bdc0
        /*0a90*/ 	.word	0x00000069
        /*0a94*/ 	.word	0x00000060
        /*0a98*/ 	.short	0x010a
        /*0a9a*/ 	.byte	0xff
	.zero		1


	//   ....[151]....
        /*0a9c*/ 	.word	0x0000be10
        /*0aa0*/ 	.word	0x0000006a
        /*0aa4*/ 	.word	0x00000060
        /*0aa8*/ 	.short	0x010a
        /*0aaa*/ 	.byte	0xff
	.zero		1


	//   ....[152]....
        /*0aac*/ 	.word	0x0000be60
        /*0ab0*/ 	.word	0x0000006a
        /*0ab4*/ 	.word	0x00000060
        /*0ab8*/ 	.short	0x010a
        /*0aba*/ 	.byte	0xff
	.zero		1


	//   ....[153]....
        /*0abc*/ 	.word	0x0000beb0
        /*0ac0*/ 	.word	0x0000006a
        /*0ac4*/ 	.word	0x00000060
        /*0ac8*/ 	.short	0x010a
        /*0aca*/ 	.byte	0xff
	.zero		1


	//   ....[154]....
        /*0acc*/ 	.word	0x0000bf00
        /*0ad0*/ 	.word	0x00000069
        /*0ad4*/ 	.word	0x00000060
        /*0ad8*/ 	.short	0x010a
        /*0ada*/ 	.byte	0xff
	.zero		1


	//----- nvinfo : EIATTR_NUM_MBARRIERS
	.align		4
.L_47:
        /*0adc*/ 	.byte	0x03, 0x38
        /*0ade*/ 	.short	0x001c


	//----- nvinfo : EIATTR_EXIT_INSTR_OFFSETS
	.align		4
        /*0ae0*/ 	.byte	0x04, 0x1c
        /*0ae2*/ 	.short	(.L_49 - .L_48)


	//   ....[0]....
.L_48:
        /*0ae4*/ 	.word	0x00002a30


	//   ....[1]....
        /*0ae8*/ 	.word	0x00002cc0


	//   ....[2]....
        /*0aec*/ 	.word	0x00002d20


	//   ....[3]....
        /*0af0*/ 	.word	0x00003b30


	//   ....[4]....
        /*0af4*/ 	.word	0x000052e0


	//   ....[5]....
        /*0af8*/ 	.word	0x00005320


	//   ....[6]....
        /*0afc*/ 	.word	0x0000b060


	//   ....[7]....
        /*0b00*/ 	.word	0x0000b0e0


	//   ....[8]....
        /*0b04*/ 	.word	0x0000b110


	//   ....[9]....
        /*0b08*/ 	.word	0x0000b180


	//----- nvinfo : EIATTR_MAX_THREADS
	.align		4
.L_49:
        /*0b0c*/ 	.byte	0x04, 0x05
        /*0b0e*/ 	.short	(.L_51 - .L_50)
.L_50:
        /*0b10*/ 	.word	0x00000100
        /*0b14*/ 	.word	0x00000001
        /*0b18*/ 	.word	0x00000001


	//----- nvinfo : EIATTR_CRS_STACK_SIZE
	.align		4
.L_51:
        /*0b1c*/ 	.byte	0x04, 0x1e
        /*0b1e*/ 	.short	(.L_53 - .L_52)
.L_52:
        /*0b20*/ 	.word	0x00000000


	//----- nvinfo : EIATTR_CBANK_PARAM_SIZE
	.align		4
.L_53:
        /*0b24*/ 	.byte	0x03, 0x19
        /*0b26*/ 	.short	0x0800


	//----- nvinfo : EIATTR_PARAM_CBANK
	.align		4
        /*0b28*/ 	.byte	0x04, 0x0a
        /*0b2a*/ 	.short	(.L_55 - .L_54)
	.align		4
.L_54:
        /*0b2c*/ 	.word	index@(.nv.constant0._ZN7cutlass13device_kernelINS_4conv6kernel13ConvUniversalINS1_16ConvProblemShapeILNS1_8OperatorE0ELi2EEENS1_10collective14CollectiveConvINS1_47MainloopSm100TmaUmmaWarpSpecializedImplicitGemmILS5_0ELi6ELi2ELi1ELi2EN4cute5tupleIJNSA_1CILi1EEESD_SD_EEEEENSB_IJNSC_ILi128EEESG_NSB_IJNSC_ILi32EEEEEEEEENS_10tfloat32_tESK_NSA_8TiledMMAINSA_8MMA_AtomIJNSA_17SM100_MMA_TF32_SSISK_SK_fLi128ELi128ELNSA_4UMMA5MajorE0ELSP_0ELNSO_7ScaleInE0ELSQ_0EEEEEENSA_6LayoutISE_NSB_IJNSC_ILi0EEESU_SU_EEEEENSB_IJNSA_10UnderscoreESX_SX_EEEEENS7_6detail27Sm100ImplicitGemmTileTraitsINSA_20SM90_TMA_LOAD_IM2COLENSA_14ComposedLayoutINSA_7SwizzleILi3ELi4ELi3EEENSA_18smem_ptr_flag_bitsILi32EEENST_INSB_IJNSC_ILi8EEESH_EEENSB_IJSH_SD_EEEEEEEvEENS11_INSA_13SM90_TMA_LOADES1C_vEEEENS_8epilogue10collective18CollectiveEpilogueINS1H_23Sm100TmaWarpSpecializedILi4ELi2ELi16ELb1ELb0EEEJSJ_NSB_IJNST_ISG_SD_EENST_INSC_ILi16EEESD_EEEEESK_NSB_IJNSB_IJlllEEESD_SU_EEESK_S1R_NS1H_6fusion15FusionCallbacksIS1L_NS1S_17LinearCombinationISK_fSK_fLNS_15FloatRoundStyleE2EEESJ_S1P_JEEENSA_5SM1004TMEM4LOAD26SM100_TMEM_LOAD_32dp32b16xES12_NS13_INS14_ILi2ELi4ELi3EEES17_NST_INSB_IJS18_S1N_EEENSB_IJS1N_SD_EEEEEEENSA_39AutoVectorizingCopyWithAssumedAlignmentILi128EEENSA_21SM90_TMA_STORE_IM2COLES26_S28_S28_EEEvvEEEEvNT_6ParamsE)
        /*0b30*/ 	.short	0x0380
        /*0b32*/ 	.short	0x0800


	//----- nvinfo : EIATTR_SW_WAR
	.align		4
.L_55:
        /*0b34*/ 	.byte	0x04, 0x36
        /*0b36*/ 	.short	(.L_57 - .L_56)
.L_56:
        /*0b38*/ 	.word	0x00000008
.L_57:


//--------------------- .nv.callgraph             --------------------------
	.section	.nv.callgraph,"",@"SHT_CUDA_CALLGRAPH"
	.align	4
	.sectionentsize	8
	.align		4
        /*0000*/ 	.word	0x00000000
	.align		4
        /*0004*/ 	.word	0xffffffff
	.align		4
        /*0008*/ 	.word	index@(_ZN7cutlass13device_kernelINS_4conv6kernel13ConvUniversalINS1_16ConvProblemShapeILNS1_8OperatorE0ELi2EEENS1_10collective14CollectiveConvINS1_47MainloopSm100TmaUmmaWarpSpecializedImplicitGemmILS5_0ELi6ELi2ELi1ELi2EN4cute5tupleIJNSA_1CILi1EEESD_SD_EEEEENSB_IJNSC_ILi128EEESG_NSB_IJNSC_ILi32EEEEEEEEENS_10tfloat32_tESK_NSA_8TiledMMAINSA_8MMA_AtomIJNSA_17SM100_MMA_TF32_SSISK_SK_fLi128ELi128ELNSA_4UMMA5MajorE0ELSP_0ELNSO_7ScaleInE0ELSQ_0EEEEEENSA_6LayoutISE_NSB_IJNSC_ILi0EEESU_SU_EEEEENSB_IJNSA_10UnderscoreESX_SX_EEEEENS7_6detail27Sm100ImplicitGemmTileTraitsINSA_20SM90_TMA_LOAD_IM2COLENSA_14ComposedLayoutINSA_7SwizzleILi3ELi4ELi3EEENSA_18smem_ptr_flag_bitsILi32EEENST_INSB_IJNSC_ILi8EEESH_EEENSB_IJSH_SD_EEEEEEEvEENS11_INSA_13SM90_TMA_LOADES1C_vEEEENS_8epilogue10collective18CollectiveEpilogueINS1H_23Sm100TmaWarpSpecializedILi4ELi2ELi16ELb1ELb0EEEJSJ_NSB_IJNST_ISG_SD_EENST_INSC_ILi16EEESD_EEEEESK_NSB_IJNSB_IJlllEEESD_SU_EEESK_S1R_NS1H_6fusion15FusionCallbacksIS1L_NS1S_17LinearCombinationISK_fSK_fLNS_15FloatRoundStyleE2EEESJ_S1P_JEEENSA_5SM1004TMEM4LOAD26SM100_TMEM_LOAD_32dp32b16xES12_NS13_INS14_ILi2ELi4ELi3EEES17_NST_INSB_IJS18_S1N_EEENSB_IJS1N_SD_EEEEEEENSA_39AutoVectorizingCopyWithAssumedAlignmentILi128EEENSA_21SM90_TMA_STORE_IM2COLES26_S28_S28_EEEvvEEEEvNT_6ParamsE)
	.align		4
        /*000c*/ 	.word	index@(__assertfail)
	.align		4
        /*0010*/ 	.word	0x00000000
	.align		4
        /*0014*/ 	.word	0xfffffffe
	.align		4
        /*0018*/ 	.word	0x00000000
	.align		4
        /*001c*/ 	.word	0xfffffffd
	.align		4
        /*0020*/ 	.word	0x00000000
	.align		4
        /*0024*/ 	.word	0xfffffffc


//--------------------- .nv.constant4             --------------------------
	.section	.nv.constant4,"a",@progbits
	.align	8
	.align		8
.nv.constant4:
        /*0000*/ 	.dword	__assertfail
	.align		8
        /*0008*/ 	.dword	__unnamed_1
	.align		8
        /*0010*/ 	.dword	__unnamed_2
	.align		8
        /*0018*/ 	.dword	_ZN39_INTERNAL_f1805293_4_k_cu_033eb76d_35334cuda3std3__45__cpo5beginE
	.align		8
        /*0020*/ 	.dword	_ZN39_INTERNAL_f1805293_4_k_cu_033eb76d_35334cuda3std3__45__cpo3endE
	.align		8
        /*0028*/ 	.dword	_ZN39_INTERNAL_f1805293_4_k_cu_033eb76d_35334cuda3std3__45__cpo6cbeginE
	.align		8
        /*0030*/ 	.dword	_ZN39_INTERNAL_f1805293_4_k_cu_033eb76d_35334cuda3std3__45__cpo4cendE
	.align		8
        /*0038*/ 	.dword	_ZN39_INTERNAL_f1805293_4_k_cu_033eb76d_35334cuda3std3__441_GLOBAL__N__f1805293_4_k_cu_033eb76d_35336ignoreE
	.align		8
        /*0040*/ 	.dword	_ZN39_INTERNAL_f1805293_4_k_cu_033eb76d_35334cuda3std3__419piecewise_constructE
	.align		8
        /*0048*/ 	.dword	_ZN39_INTERNAL_f1805293_4_k_cu_033eb76d_35334cuda3std3__48in_placeE
	.align		8
        /*0050*/ 	.dword	_ZN39_INTERNAL_f1805293_4_k_cu_033eb76d_35334cuda3std6ranges3__45__cpo4swapE
	.align		8
        /*0058*/ 	.dword	_ZN39_INTERNAL_f1805293_4_k_cu_033eb76d_35334cuda3std6ranges3__45__cpo9iter_moveE
	.align		8
        /*0060*/ 	.dword	_ZN39_INTERNAL_f1805293_4_k_cu_033eb76d_35334cute7productE
	.align		8
        /*0068*/ 	.dword	_ZN39_INTERNAL_f1805293_4_k_cu_033eb76d_35334cute1_E
	.align		8
        /*0070*/ 	.dword	$str$27
	.align		8
        /*0078*/ 	.dword	$str$28
	.align		8
        /*0080*/ 	.dword	$str$29
	.align		8
        /*0088*/ 	.dword	$str$30


//--------------------- .text._ZN7cutlass13device_kernelINS_4conv6kernel13ConvUniversalINS1_16ConvProblemShapeILNS1_8OperatorE0ELi2EEENS1_10collective14CollectiveConvINS1_47MainloopSm100TmaUmmaWarpSpecializedImplicitGemmILS5_0ELi6ELi2ELi1ELi2EN4cute5tupleIJNSA_1CILi1EEESD_SD_EEEEENSB_IJNSC_ILi128EEESG_NSB_IJNSC_ILi32EEEEEEEEENS_10tfloat32_tESK_NSA_8TiledMMAINSA_8MMA_AtomIJNSA_17SM100_MMA_TF32_SSISK_SK_fLi128ELi128ELNSA_4UMMA5MajorE0ELSP_0ELNSO_7ScaleInE0ELSQ_0EEEEEENSA_6LayoutISE_NSB_IJNSC_ILi0EEESU_SU_EEEEENSB_IJNSA_10UnderscoreESX_SX_EEEEENS7_6detail27Sm100ImplicitGemmTileTraitsINSA_20SM90_TMA_LOAD_IM2COLENSA_14ComposedLayoutINSA_7SwizzleILi3ELi4ELi3EEENSA_18smem_ptr_flag_bitsILi32EEENST_INSB_IJNSC_ILi8EEESH_EEENSB_IJSH_SD_EEEEEEEvEENS11_INSA_13SM90_TMA_LOADES1C_vEEEENS_8epilogue10collective18CollectiveEpilogueINS1H_23Sm100TmaWarpSpecializedILi4ELi2ELi16ELb1ELb0EEEJSJ_NSB_IJNST_ISG_SD_EENST_INSC_ILi16EEESD_EEEEESK_NSB_IJNSB_IJlllEEESD_SU_EEESK_S1R_NS1H_6fusion15FusionCallbacksIS1L_NS1S_17LinearCombinationISK_fSK_fLNS_15FloatRoundStyleE2EEESJ_S1P_JEEENSA_5SM1004TMEM4LOAD26SM100_TMEM_LOAD_32dp32b16xES12_NS13_INS14_ILi2ELi4ELi3EEES17_NST_INSB_IJS18_S1N_EEENSB_IJS1N_SD_EEEEEEENSA_39AutoVectorizingCopyWithAssumedAlignmentILi128EEENSA_21SM90_TMA_STORE_IM2COLES26_S28_S28_EEEvvEEEEvNT_6ParamsE --------------------------
	.section	.text._ZN7cutlass13device_kernelINS_4conv6kernel13ConvUniversalINS1_16ConvProblemShapeILNS1_8OperatorE0ELi2EEENS1_10collective14CollectiveConvINS1_47MainloopSm100TmaUmmaWarpSpecializedImplicitGemmILS5_0ELi6ELi2ELi1ELi2EN4cute5tupleIJNSA_1CILi1EEESD_SD_EEEEENSB_IJNSC_ILi128EEESG_NSB_IJNSC_ILi32EEEEEEEEENS_10tfloat32_tESK_NSA_8TiledMMAINSA_8MMA_AtomIJNSA_17SM100_MMA_TF32_SSISK_SK_fLi128ELi128ELNSA_4UMMA5MajorE0ELSP_0ELNSO_7ScaleInE0ELSQ_0EEEEEENSA_6LayoutISE_NSB_IJNSC_ILi0EEESU_SU_EEEEENSB_IJNSA_10UnderscoreESX_SX_EEEEENS7_6detail27Sm100ImplicitGemmTileTraitsINSA_20SM90_TMA_LOAD_IM2COLENSA_14ComposedLayoutINSA_7SwizzleILi3ELi4ELi3EEENSA_18smem_ptr_flag_bitsILi32EEENST_INSB_IJNSC_ILi8EEESH_EEENSB_IJSH_SD_EEEEEEEvEENS11_INSA_13SM90_TMA_LOADES1C_vEEEENS_8epilogue10collective18CollectiveEpilogueINS1H_23Sm100TmaWarpSpecializedILi4ELi2ELi16ELb1ELb0EEEJSJ_NSB_IJNST_ISG_SD_EENST_INSC_ILi16EEESD_EEEEESK_NSB_IJNSB_IJlllEEESD_SU_EEESK_S1R_NS1H_6fusion15FusionCallbacksIS1L_NS1S_17LinearCombinationISK_fSK_fLNS_15FloatRoundStyleE2EEESJ_S1P_JEEENSA_5SM1004TMEM4LOAD26SM100_TMEM_LOAD_32dp32b16xES12_NS13_INS14_ILi2ELi4ELi3EEES17_NST_INSB_IJS18_S1N_EEENSB_IJS1N_SD_EEEEEEENSA_39AutoVectorizingCopyWithAssumedAlignmentILi128EEENSA_21SM90_TMA_STORE_IM2COLES26_S28_S28_EEEvvEEEEvNT_6ParamsE,"ax",@progbits
	.align	128
.text._ZN7cutlass13device_kernelINS_4conv6kernel13ConvUniversalINS1_16ConvProblemShapeILNS1_8OperatorE0ELi2EEENS1_10collective14CollectiveConvINS1_47MainloopSm100TmaUmmaWarpSpecializedImplicitGemmILS5_0ELi6ELi2ELi1ELi2EN4cute5tupleIJNSA_1CILi1EEESD_SD_EEEEENSB_IJNSC_ILi128EEESG_NSB_IJNSC_ILi32EEEEEEEEENS_10tfloat32_tESK_NSA_8TiledMMAINSA_8MMA_AtomIJNSA_17SM100_MMA_TF32_SSISK_SK_fLi128ELi128ELNSA_4UMMA5MajorE0ELSP_0ELNSO_7ScaleInE0ELSQ_0EEEEEENSA_6LayoutISE_NSB_IJNSC_ILi0EEESU_SU_EEEEENSB_IJNSA_10UnderscoreESX_SX_EEEEENS7_6detail27Sm100ImplicitGemmTileTraitsINSA_20SM90_TMA_LOAD_IM2COLENSA_14ComposedLayoutINSA_7SwizzleILi3ELi4ELi3EEENSA_18smem_ptr_flag_bitsILi32EEENST_INSB_IJNSC_ILi8EEESH_EEENSB_IJSH_SD_EEEEEEEvEENS11_INSA_13SM90_TMA_LOADES1C_vEEEENS_8epilogue10collective18CollectiveEpilogueINS1H_23Sm100TmaWarpSpecializedILi4ELi2ELi16ELb1ELb0EEEJSJ_NSB_IJNST_ISG_SD_EENST_INSC_ILi16EEESD_EEEEESK_NSB_IJNSB_IJlllEEESD_SU_EEESK_S1R_NS1H_6fusion15FusionCallbacksIS1L_NS1S_17LinearCombinationISK_fSK_fLNS_15FloatRoundStyleE2EEESJ_S1P_JEEENSA_5SM1004TMEM4LOAD26SM100_TMEM_LOAD_32dp32b16xES12_NS13_INS14_ILi2ELi4ELi3EEES17_NST_INSB_IJS18_S1N_EEENSB_IJS1N_SD_EEEEEEENSA_39AutoVectorizingCopyWithAssumedAlignmentILi128EEENSA_21SM90_TMA_STORE_IM2COLES26_S28_S28_EEEvvEEEEvNT_6ParamsE:
        .type           _ZN7cutlass13device_kernelINS_4conv6kernel13ConvUniversalINS1_16ConvProblemShapeILNS1_8OperatorE0ELi2EEENS1_10collective14CollectiveConvINS1_47MainloopSm100TmaUmmaWarpSpecializedImplicitGemmILS5_0ELi6ELi2ELi1ELi2EN4cute5tupleIJNSA_1CILi1EEESD_SD_EEEEENSB_IJNSC_ILi128EEESG_NSB_IJNSC_ILi32EEEEEEEEENS_10tfloat32_tESK_NSA_8TiledMMAINSA_8MMA_AtomIJNSA_17SM100_MMA_TF32_SSISK_SK_fLi128ELi128ELNSA_4UMMA5MajorE0ELSP_0ELNSO_7ScaleInE0ELSQ_0EEEEEENSA_6LayoutISE_NSB_IJNSC_ILi0EEESU_SU_EEEEENSB_IJNSA_10UnderscoreESX_SX_EEEEENS7_6detail27Sm100ImplicitGemmTileTraitsINSA_20SM90_TMA_LOAD_IM2COLENSA_14ComposedLayoutINSA_7SwizzleILi3ELi4ELi3EEENSA_18smem_ptr_flag_bitsILi32EEENST_INSB_IJNSC_ILi8EEESH_EEENSB_IJSH_SD_EEEEEEEvEENS11_INSA_13SM90_TMA_LOADES1C_vEEEENS_8epilogue10collective18CollectiveEpilogueINS1H_23Sm100TmaWarpSpecializedILi4ELi2ELi16ELb1ELb0EEEJSJ_NSB_IJNST_ISG_SD_EENST_INSC_ILi16EEESD_EEEEESK_NSB_IJNSB_IJlllEEESD_SU_EEESK_S1R_NS1H_6fusion15FusionCallbacksIS1L_NS1S_17LinearCombinationISK_fSK_fLNS_15FloatRoundStyleE2EEESJ_S1P_JEEENSA_5SM1004TMEM4LOAD26SM100_TMEM_LOAD_32dp32b16xES12_NS13_INS14_ILi2ELi4ELi3EEES17_NST_INSB_IJS18_S1N_EEENSB_IJS1N_SD_EEEEEEENSA_39AutoVectorizingCopyWithAssumedAlignmentILi128EEENSA_21SM90_TMA_STORE_IM2COLES26_S28_S28_EEEvvEEEEvNT_6ParamsE,@function
        .size           _ZN7cutlass13device_kernelINS_4conv6kernel13ConvUniversalINS1_16ConvProblemShapeILNS1_8OperatorE0ELi2EEENS1_10collective14CollectiveConvINS1_47MainloopSm100TmaUmmaWarpSpecializedImplicitGemmILS5_0ELi6ELi2ELi1ELi2EN4cute5tupleIJNSA_1CILi1EEESD_SD_EEEEENSB_IJNSC_ILi128EEESG_NSB_IJNSC_ILi32EEEEEEEEENS_10tfloat32_tESK_NSA_8TiledMMAINSA_8MMA_AtomIJNSA_17SM100_MMA_TF32_SSISK_SK_fLi128ELi128ELNSA_4UMMA5MajorE0ELSP_0ELNSO_7ScaleInE0ELSQ_0EEEEEENSA_6LayoutISE_NSB_IJNSC_ILi0EEESU_SU_EEEEENSB_IJNSA_10UnderscoreESX_SX_EEEEENS7_6detail27Sm100ImplicitGemmTileTraitsINSA_20SM90_TMA_LOAD_IM2COLENSA_14ComposedLayoutINSA_7SwizzleILi3ELi4ELi3EEENSA_18smem_ptr_flag_bitsILi32EEENST_INSB_IJNSC_ILi8EEESH_EEENSB_IJSH_SD_EEEEEEEvEENS11_INSA_13SM90_TMA_LOADES1C_vEEEENS_8epilogue10collective18CollectiveEpilogueINS1H_23Sm100TmaWarpSpecializedILi4ELi2ELi16ELb1ELb0EEEJSJ_NSB_IJNST_ISG_SD_EENST_INSC_ILi16EEESD_EEEEESK_NSB_IJNSB_IJlllEEESD_SU_EEESK_S1R_NS1H_6fusion15FusionCallbacksIS1L_NS1S_17LinearCombinationISK_fSK_fLNS_15FloatRoundStyleE2EEESJ_S1P_JEEENSA_5SM1004TMEM4LOAD26SM100_TMEM_LOAD_32dp32b16xES12_NS13_INS14_ILi2ELi4ELi3EEES17_NST_INSB_IJS18_S1N_EEENSB_IJS1N_SD_EEEEEEENSA_39AutoVectorizingCopyWithAssumedAlignmentILi128EEENSA_21SM90_TMA_STORE_IM2COLES26_S28_S28_EEEvvEEEEvNT_6ParamsE,(.L_x_216 - _ZN7cutlass13device_kernelINS_4conv6kernel13ConvUniversalINS1_16ConvProblemShapeILNS1_8OperatorE0ELi2EEENS1_10collective14CollectiveConvINS1_47MainloopSm100TmaUmmaWarpSpecializedImplicitGemmILS5_0ELi6ELi2ELi1ELi2EN4cute5tupleIJNSA_1CILi1EEESD_SD_EEEEENSB_IJNSC_ILi128EEESG_NSB_IJNSC_ILi32EEEEEEEEENS_10tfloat32_tESK_NSA_8TiledMMAINSA_8MMA_AtomIJNSA_17SM100_MMA_TF32_SSISK_SK_fLi128ELi128ELNSA_4UMMA5MajorE0ELSP_0ELNSO_7ScaleInE0ELSQ_0EEEEEENSA_6LayoutISE_NSB_IJNSC_ILi0EEESU_SU_EEEEENSB_IJNSA_10UnderscoreESX_SX_EEEEENS7_6detail27Sm100ImplicitGemmTileTraitsINSA_20SM90_TMA_LOAD_IM2COLENSA_14ComposedLayoutINSA_7SwizzleILi3ELi4ELi3EEENSA_18smem_ptr_flag_bitsILi32EEENST_INSB_IJNSC_ILi8EEESH_EEENSB_IJSH_SD_EEEEEEEvEENS11_INSA_13SM90_TMA_LOADES1C_vEEEENS_8epilogue10collective18CollectiveEpilogueINS1H_23Sm100TmaWarpSpecializedILi4ELi2ELi16ELb1ELb0EEEJSJ_NSB_IJNST_ISG_SD_EENST_INSC_ILi16EEESD_EEEEESK_NSB_IJNSB_IJlllEEESD_SU_EEESK_S1R_NS1H_6fusion15FusionCallbacksIS1L_NS1S_17LinearCombinationISK_fSK_fLNS_15FloatRoundStyleE2EEESJ_S1P_JEEENSA_5SM1004TMEM4LOAD26SM100_TMEM_LOAD_32dp32b16xES12_NS13_INS14_ILi2ELi4ELi3EEES17_NST_INSB_IJS18_S1N_EEENSB_IJS1N_SD_EEEEEEENSA_39AutoVectorizingCopyWithAssumedAlignmentILi128EEENSA_21SM90_TMA_STORE_IM2COLES26_S28_S28_EEEvvEEEEvNT_6ParamsE)
        .other          _ZN7cutlass13device_kernelINS_4conv6kernel13ConvUniversalINS1_16ConvProblemShapeILNS1_8OperatorE0ELi2EEENS1_10collective14CollectiveConvINS1_47MainloopSm100TmaUmmaWarpSpecializedImplicitGemmILS5_0ELi6ELi2ELi1ELi2EN4cute5tupleIJNSA_1CILi1EEESD_SD_EEEEENSB_IJNSC_ILi128EEESG_NSB_IJNSC_ILi32EEEEEEEEENS_10tfloat32_tESK_NSA_8TiledMMAINSA_8MMA_AtomIJNSA_17SM100_MMA_TF32_SSISK_SK_fLi128ELi128ELNSA_4UMMA5MajorE0ELSP_0ELNSO_7ScaleInE0ELSQ_0EEEEEENSA_6LayoutISE_NSB_IJNSC_ILi0EEESU_SU_EEEEENSB_IJNSA_10UnderscoreESX_SX_EEEEENS7_6detail27Sm100ImplicitGemmTileTraitsINSA_20SM90_TMA_LOAD_IM2COLENSA_14ComposedLayoutINSA_7SwizzleILi3ELi4ELi3EEENSA_18smem_ptr_flag_bitsILi32EEENST_INSB_IJNSC_ILi8EEESH_EEENSB_IJSH_SD_EEEEEEEvEENS11_INSA_13SM90_TMA_LOADES1C_vEEEENS_8epilogue10collective18CollectiveEpilogueINS1H_23Sm100TmaWarpSpecializedILi4ELi2ELi16ELb1ELb0EEEJSJ_NSB_IJNST_ISG_SD_EENST_INSC_ILi16EEESD_EEEEESK_NSB_IJNSB_IJlllEEESD_SU_EEESK_S1R_NS1H_6fusion15FusionCallbacksIS1L_NS1S_17LinearCombinationISK_fSK_fLNS_15FloatRoundStyleE2EEESJ_S1P_JEEENSA_5SM1004TMEM4LOAD26SM100_TMEM_LOAD_32dp32b16xES12_NS13_INS14_ILi2ELi4ELi3EEES17_NST_INSB_IJS18_S1N_EEENSB_IJS1N_SD_EEEEEEENSA_39AutoVectorizingCopyWithAssumedAlignmentILi128EEENSA_21SM90_TMA_STORE_IM2COLES26_S28_S28_EEEvvEEEEvNT_6ParamsE,@"STO_CUDA_ENTRY STV_DEFAULT"
_ZN7cutlass13device_kernelINS_4conv6kernel13ConvUniversalINS1_16ConvProblemShapeILNS1_8OperatorE0ELi2EEENS1_10collective14CollectiveConvINS1_47MainloopSm100TmaUmmaWarpSpecializedImplicitGemmILS5_0ELi6ELi2ELi1ELi2EN4cute5tupleIJNSA_1CILi1EEESD_SD_EEEEENSB_IJNSC_ILi128EEESG_NSB_IJNSC_ILi32EEEEEEEEENS_10tfloat32_tESK_NSA_8TiledMMAINSA_8MMA_AtomIJNSA_17SM100_MMA_TF32_SSISK_SK_fLi128ELi128ELNSA_4UMMA5MajorE0ELSP_0ELNSO_7ScaleInE0ELSQ_0EEEEEENSA_6LayoutISE_NSB_IJNSC_ILi0EEESU_SU_EEEEENSB_IJNSA_10UnderscoreESX_SX_EEEEENS7_6detail27Sm100ImplicitGemmTileTraitsINSA_20SM90_TMA_LOAD_IM2COLENSA_14ComposedLayoutINSA_7SwizzleILi3ELi4ELi3EEENSA_18smem_ptr_flag_bitsILi32EEENST_INSB_IJNSC_ILi8EEESH_EEENSB_IJSH_SD_EEEEEEEvEENS11_INSA_13SM90_TMA_LOADES1C_vEEEENS_8epilogue10collective18CollectiveEpilogueINS1H_23Sm100TmaWarpSpecializedILi4ELi2ELi16ELb1ELb0EEEJSJ_NSB_IJNST_ISG_SD_EENST_INSC_ILi16EEESD_EEEEESK_NSB_IJNSB_IJlllEEESD_SU_EEESK_S1R_NS1H_6fusion15FusionCallbacksIS1L_NS1S_17LinearCombinationISK_fSK_fLNS_15FloatRoundStyleE2EEESJ_S1P_JEEENSA_5SM1004TMEM4LOAD26SM100_TMEM_LOAD_32dp32b16xES12_NS13_INS14_ILi2ELi4ELi3EEES17_NST_INSB_IJS18_S1N_EEENSB_IJS1N_SD_EEEEEEENSA_39AutoVectorizingCopyWithAssumedAlignmentILi128EEENSA_21SM90_TMA_STORE_IM2COLES26_S28_S28_EEEvvEEEEvNT_6ParamsE:
[----:B------:R-:W1:Y:S01]  /*0000*/  LDC R1, c[0x0][0x37c] ;  /* 0x0000df00ff017b82 */ /* 0x000e620000000800 */
[----:B------:R-:W2:Y:S01]  /*0010*/  S2R R87, SR_TID.X ;  /* 0x0000000000577919 */ /* 0x000ea20000002100 */
[----:B------:R-:W3:Y:S01]  /*0020*/  LDCU.64 UR4, c[0x0][0x890] ;  /* 0x00011200ff0477ac */ /* 0x000ee20008000a00 */
[----:B-1----:R-:W-:Y:S01]  /*0030*/  VIADD R1, R1, 0xfffffff8 ;  /* 0xfffffff801017836 */ /* 0x002fe20000000000 */
[----:B------:R-:W-:Y:S02]  /*0040*/  PRMT R79, RZ, 0x7610, R79 ;  /* 0x00007610ff4f7816 */ /* 0x000fe4000000004f */
[----:B------:R-:W-:Y:S01]  /*0050*/  ELECT P5, URZ, PT ;  /* 0x0000000000ff782f */ /* 0x000fe200038a0000 */
[----:B------:R-:W1:Y:S01]  /*0060*/  LDCU.64 UR48, c[0x0][0x358] ;  /* 0x00006b00ff3077ac */ /* 0x000e620008000a00 */
[----:B---3--:R-:W-:-:S04]  /*0070*/  UISETP.NE.U32.AND UP0, UPT, UR4, URZ, UPT ;  /* 0x000000ff0400728c */ /* 0x008fc8000bf05070 */
[----:B------:R-:W-:Y:S01]  /*0080*/  UISETP.NE.AND.EX UP0, UPT, UR5, URZ, UPT, UP0 ;  /* 0x000000ff0500728c */ /* 0x000fe2000bf05300 */
[----:B--2---:R-:W-:-:S05]  /*0090*/  SHF.R.U32.HI R89, RZ, 0x5, R87 ;  /* 0x00000005ff597819 */ /* 0x004fca0000011657 */
[----:B------:R-:W2:Y:S02]  /*00a0*/  SHFL.IDX PT, R0, R89, RZ, 0x1f ;  /* 0x00001fff59007589 */ /* 0x000ea400000e0000 */
[----:B--2---:R-:W-:Y:S01]  /*00b0*/  R2UR UR8, R0 ;  /* 0x00000000000872ca */ /* 0x004fe200000e0000 */
[----:B-1----:R-:W-:-:S14]  /*00c0*/  BRA.U UP0, `(.L_x_0) ;  /* 0x00000001002c7547 */ /* 0x002fdc000b800000 */
[----:B------:R-:W1:Y:S02]  /*00d0*/  LDCU.64 UR6, c[0x0][0x888] ;  /* 0x00011100ff0677ac */ /* 0x000e640008000a00 */
[----:B-1----:R-:W-:-:S04]  /*00e0*/  UISETP.NE.U32.AND UP0, UPT, UR6, URZ, UPT ;  /* 0x000000ff0600728c */ /* 0x002fc8000bf05070 */
[----:B------:R-:W-:-:S09]  /*00f0*/  UISETP.NE.AND.EX UP0, UPT, UR7, URZ, UPT, UP0 ;  /* 0x000000ff0700728c */ /* 0x000fd2000bf05300 */
[----:B------:R-:W-:Y:S05]  /*0100*/  BRA.U !UP0, `(.L_x_1) ;  /* 0x0000000108107547 */ /* 0x000fea000b800000 */
[----:B------:R-:W1:Y:S02]  /*0110*/  LDC.64 R2, c[0x0][0x888] ;  /* 0x00022200ff027b82 */ /* 0x000e640000000a00 */
[----:B-1----:R1:W5:Y:S01]  /*0120*/  LDG.E R35, desc[UR48][R2.64] ;  /* 0x0000003002237981 */ /* 0x002362000c1e1900 */
[----:B------:R-:W-:Y:S01]  /*0130*/  HFMA2 R79, -RZ, RZ, 0, 5.9604644775390625e-08 ;  /* 0x00000001ff4f7431 */ /* 0x000fe200000001ff */
[----:B------:R-:W-:Y:S05]  /*0140*/  BRA `(.L_x_0) ;  /* 0x00000000000c7947 */ /* 0x000fea0003800000 */
.L_x_1:
[----:B------:R-:W1:Y:S01]  /*0150*/  LDCU UR6, c[0x0][0x880] ;  /* 0x00011000ff0677ac */ /* 0x000e620008000800 */
[----:B------:R-:W-:Y:S01]  /*0160*/  HFMA2 R79, -RZ, RZ, 0, 5.9604644775390625e-08 ;  /* 0x00000001ff4f7431 */ /* 0x000fe200000001ff */
[----:B-1----:R-:W-:-:S07]  /*0170*/  MOV R35, UR6 ;  /* 0x0000000600237c02 */ /* 0x002fce0008000f00 */
.L_x_0:
[----:B------:R-:W2:Y:S02]  /*0180*/  LDCU.64 UR6, c[0x0][0x8b0] ;  /* 0x00011600ff0677ac */ /* 0x000ea40008000a00 */
[----:B--2---:R-:W-:-:S04]  /*0190*/  UISETP.NE.U32.AND UP0, UPT, UR6, URZ, UPT ;  /* 0x000000ff0600728c */ /* 0x004fc8000bf05070 */
[----:B------:R-:W-:-:S09]  /*01a0*/  UISETP.NE.AND.EX UP0, UPT, UR7, URZ, UPT, UP0 ;  /* 0x000000ff0700728c */ /* 0x000fd2000bf05300 */
[----:B------:R-:W-:Y:S05]  /*01b0*/  BRA.U UP0, `(.L_x_2) ;  /* 0x0000000100247547 */ /* 0x000fea000b800000 */
[----:B------:R-:W2:Y:S02]  /*01c0*/  LDCU.64 UR6, c[0x0][0x8a8] ;  /* 0x00011500ff0677ac */ /* 0x000ea40008000a00 */
[----:B--2---:R-:W-:-:S04]  /*01d0*/  UISETP.NE.U32.AND UP0, UPT, UR6, URZ, UPT ;  /* 0x000000ff0600728c */ /* 0x004fc8000bf05070 */
[----:B------:R-:W-:-:S09]  /*01e0*/  UISETP.NE.AND.EX UP0, UPT, UR7, URZ, UPT, UP0 ;  /* 0x000000ff0700728c */ /* 0x000fd2000bf05300 */
[----:B------:R-:W-:Y:S05]  /*01f0*/  BRA.U !UP0, `(.L_x_3) ;  /* 0x00000001080c7547 */ /* 0x000fea000b800000 */
[----:B-1----:R-:W1:Y:S02]  /*0200*/  LDC.64 R2, c[0x0][0x8a8] ;  /* 0x00022a00ff027b82 */ /* 0x002e640000000a00 */
[----:B-1----:R2:W5:Y:S01]  /*0210*/  LDG.E R33, desc[UR48][R2.64] ;  /* 0x0000003002217981 */ /* 0x002562000c1e1900 */
[----:B------:R-:W-:Y:S05]  /*0220*/  BRA `(.L_x_2) ;  /* 0x0000000000087947 */ /* 0x000fea0003800000 */
.L_x_3:
[----:B------:R-:W2:Y:S02]  /*0230*/  LDCU UR6, c[0x0][0x8a0] ;  /* 0x00011400ff0677ac */ /* 0x000ea40008000800 */
[----:B--2---:R-:W-:Y:S02]  /*0240*/  MOV R33, UR6 ;  /* 0x0000000600217c02 */ /* 0x004fe40008000f00 */
.L_x_2:
[----:B------:R-:W-:Y:S01]  /*0250*/  IMAD.U32 R0, RZ, RZ, UR8 ;  /* 0x00000008ff007e24 */ /* 0x000fe2000f8e00ff */
[----:B------:R-:W-:Y:S04]  /*0260*/  BSSY.RECONVERGENT B0, `(.L_x_4) ;  /* 0x000000c000007945 */ /* 0x000fe80003800200 */
[C---:B------:R-:W-:Y:S02]  /*0270*/  ISETP.NE.OR P1, PT, R0.reuse, 0x1, !P5 ;  /* 0x000000010000780c */ /* 0x040fe40006f25670 */
[----:B------:R-:W-:-:S11]  /*0280*/  ISETP.NE.OR P0, PT, R0, 0x3, !P5 ;  /* 0x000000030000780c */ /* 0x000fd60006f05670 */
[----:B------:R-:W-:Y:S05]  /*0290*/  @P1 BRA `(.L_x_5) ;  /* 0x0000000000201947 */ /* 0x000fea0003800000 */
[----:B------:R-:W3:Y:S02]  /*02a0*/  LDCU.64 UR6, c[0x0][0x348] ;  /* 0x00006900ff0677ac */ /* 0x000ee40008000a00 */
[----:B---3--:R-:W-:Y:S02]  /*02b0*/  UIADD3 UR10, UP1, UPT, UR6, 0x80, URZ ;  /* 0x00000080060a7890 */ /* 0x008fe4000ff3e0ff */
[----:B------:R-:W-:Y:S02]  /*02c0*/  UIADD3 UR6, UP0, UPT, UR6, 0x180, URZ ;  /* 0x0000018006067890 */ /* 0x000fe4000ff1e0ff */
[----:B------:R-:W-:Y:S02]  /*02d0*/  UIADD3.X UR11, UPT, UPT, URZ, UR7, URZ, UP1, !UPT ;  /* 0x00000007ff0b7290 */ /* 0x000fe40008ffe4ff */
[----:B------:R-:W-:-:S07]  /*02e0*/  UIADD3.X UR7, UPT, UPT, URZ, UR7, URZ, UP0, !UPT ;  /* 0x00000007ff077290 */ /* 0x000fce00087fe4ff */
[----:B------:R3:W-:Y:S02]  /*02f0*/  UTMACCTL.PF [UR10] ;  /* 0x000000000a0079b9 */ /* 0x0007e40008040000 */
[----:B------:R3:W-:Y:S02]  /*0300*/  UTMACCTL.PF [UR6] ;  /* 0x00000000060079b9 */ /* 0x0007e40008040000 */
[----:B---3--:R-:W-:Y:S01]  /*0310*/  NOP ;  /* 0x0000000000007918 */ /* 0x008fe20000000000 */
.L_x_5:
[----:B------:R-:W-:Y:S05]  /*0320*/  BSYNC.RECONVERGENT B0 ;  /* 0x0000000000007941 */ /* 0x000fea0003800200 */
.L_x_4:
[----:B------:R-:W-:Y:S04]  /*0330*/  BSSY.RECONVERGENT B0, `(.L_x_6) ;  /* 0x000000a000007945 */ /* 0x000fe80003800200 */
        /* <DEDUP_REMOVED lines=9> */
.L_x_7:
[----:B------:R-:W-:Y:S05]  /*03d0*/  BSYNC.RECONVERGENT B0 ;  /* 0x0000000000007941 */ /* 0x000fea0003800200 */
.L_x_6:
[----:B------:R-:W3:Y:S01]  /*03e0*/  LDCU.64 UR6, c[0x0][0x888] ;  /* 0x00011100ff0677ac */ /* 0x000ee20008000a00 */
[----:B------:R-:W-:Y:S02]  /*03f0*/  UISETP.EQ.U32.AND UP1, UPT, UR4, URZ, UPT ;  /* 0x000000ff0400728c */ /* 0x000fe4000bf22070 */
[----:B------:R-:W-:Y:S02]  /*0400*/  UPLOP3.LUT UP2, UPT, UPT, UPT, UPT, 0x80, 0x8 ;  /* 0x000000000008789c */ /* 0x000fe40003f4f070 */
[----:B---3--:R-:W-:-:S04]  /*0410*/  UISETP.NE.U32.AND UP0, UPT, UR6, URZ, UPT ;  /* 0x000000ff0600728c */ /* 0x008fc8000bf05070 */
[----:B------:R-:W-:-:S04]  /*0420*/  UISETP.NE.AND.EX UP0, UPT, UR7, URZ, UPT, UP0 ;  /* 0x000000ff0700728c */ /* 0x000fc8000bf05300 */
[----:B------:R-:W-:-:S04]  /*0430*/  UISETP.EQ.OR.EX UP3, UPT, UR5, URZ, !UP0, UP1 ;  /* 0x000000ff0500728c */ /* 0x000fc8000c762710 */
[----:B------:R-:W-:-:S05]  /*0440*/  UP2UR UR53, UPR, URZ, 0x8 ;  /* 0x00000008ff357883 */ /* 0x000fca0008000000 */
[----:B------:R-:W-:Y:S07]  /*0450*/  BRA.U !UP3, `(.L_x_8) ;  /* 0x000000010b207547 */ /* 0x000fee000b800000 */
[----:B------:R-:W-:Y:S01]  /*0460*/  UISETP.NE.U32.AND UP2, UPT, UR4, URZ, UPT ;  /* 0x000000ff0400728c */ /* 0x000fe2000bf45070 */
[----:B-----5:R-:W-:Y:S01]  /*0470*/  FSETP.NEU.AND P0, PT, R35, RZ, PT ;  /* 0x000000ff2300720b */ /* 0x020fe20003f0d000 */
[----:B------:R-:W-:Y:S02]  /*0480*/  USEL UR4, URZ, 0xffffffff, UP0 ;  /* 0xffffffffff047887 */ /* 0x000fe40008000000 */
[----:B------:R-:W-:-:S10]  /*0490*/  UISETP.NE.AND.EX UP2, UPT, UR5, URZ, UPT, UP2 ;  /* 0x000000ff0500728c */ /* 0x000fd4000bf45320 */
[----:B------:R-:W-:Y:S01]  /*04a0*/  VOTEU.ANY UP1, P0 ;  /* 0x0000000000ff7886 */ /* 0x000fe20000020100 */
[----:B------:R-:W-:-:S04]  /*04b0*/  @!UP2 USEL UR4, URZ, 0xffffffff, UP1 ;  /* 0xffffffffff04a887 */ /* 0x000fc80008800000 */
[----:B------:R-:W-:-:S04]  /*04c0*/  ULOP3.LUT UR4, UR4, 0x1, URZ, 0xc0, !UPT ;  /* 0x0000000104047892 */ /* 0x000fc8000f8ec0ff */
[----:B------:R-:W-:-:S11]  /*04d0*/  UISETP.NE.U32.AND UP2, UPT, UR4, 0x1, UPT ;  /* 0x000000010400788c */ /* 0x000fd6000bf45070 */
.L_x_8:
[----:B-12---:R-:W1:Y:S01]  /*04e0*/  SHFL.IDX PT, R2, R89, RZ, 0x1f ;  /* 0x00001fff59027589 */ /* 0x006e6200000e0000 */
[----:B------:R-:W-:-:S04]  /*04f0*/  UISETP.NE.AND UP1, UPT, UR8, 0x2, UPT ;  /* 0x000000020800788c */ /* 0x000fc8000bf25270 */
[----:B------:R-:W-:Y:S01]  /*0500*/  USEL UR6, URZ, 0x1, UP1 ;  /* 0x00000001ff067887 */ /* 0x000fe20008800000 */
[----:B-1----:R-:W-:-:S13]  /*0510*/  ISETP.NE.AND P0, PT, R2, RZ, PT ;  /* 0x000000ff0200720c */ /* 0x002fda0003f05270 */
[----:B------:R-:W-:Y:S05]  /*0520*/  @P0 BRA `(.L_x_9) ;  /* 0x0000000000580947 */ /* 0x000fea0003800000 */
[----:B------:R-:W1:Y:S01]  /*0530*/  S2UR UR5, SR_CgaCtaId ;  /* 0x00000000000579c3 */ /* 0x000e620000008800 */
[----:B------:R-:W-:Y:S01]  /*0540*/  UMOV UR7, 0x400 ;  /* 0x0000040000077882 */ /* 0x000fe20000000000 */
[----:B------:R-:W-:Y:S01]  /*0550*/  UMOV UR4, 0x1 ;  /* 0x0000000100047882 */ /* 0x000fe20000000000 */
[----:B------:R-:W-:Y:S01]  /*0560*/  ELECT P0, URZ, PT ;  /* 0x0000000000ff782f */ /* 0x000fe20003800000 */
[----:B------:R-:W-:-:S04]  /*0570*/  UIADD3 UR10, UPT, UPT, -UR4, 0x100000, URZ ;  /* 0x00100000040a7890 */ /* 0x000fc8000fffe1ff */
[----:B------:R-:W-:Y:S02]  /*0580*/  USHF.L.U32 UR11, UR10, 0xb, URZ ;  /* 0x0000000b0a0b7899 */ /* 0x000fe400080006ff */
[----:B------:R-:W-:Y:S02]  /*0590*/  USHF.L.U32 UR10, UR10, 0x1, URZ ;  /* 0x000000010a0a7899 */ /* 0x000fe400080006ff */
[----:B-1----:R-:W-:Y:S01]  /*05a0*/  ULEA UR5, UR5, UR7, 0x18 ;  /* 0x0000000705057291 */ /* 0x002fe2000f8ec0ff */
[----:B------:R-:W1:Y:S11]  /*05b0*/  FENCE.VIEW.ASYNC.S ;  /* 0x00000000000073c6 */ /* 0x000e760000000000 */
[----:B-1----:R1:W2:Y:S01]  /*05c0*/  SYNCS.EXCH.64 URZ, [UR5], UR10 ;  /* 0x0000000a05ff75b2 */ /* 0x0022a20008000100 */
[----:B------:R1:W3:Y:S01]  /*05d0*/  SYNCS.EXCH.64 URZ, [UR5+0x30], UR10 ;  /* 0x0000300a05ff75b2 */ /* 0x0002e20008000100 */
[----:B------:R1:W4:Y:S01]  /*05e0*/  SYNCS.EXCH.64 URZ, [UR5+0x8], UR10 ;  /* 0x0000080a05ff75b2 */ /* 0x0003220008000100 */
[----:B------:R1:W1:Y:S01]  /*05f0*/  SYNCS.EXCH.64 URZ, [UR5+0x38], UR10 ;  /* 0x0000380a05ff75b2 */ /* 0x0002620008000100 */
        /* <DEDUP_REMOVED lines=8> */
[----:B------:R-:W-:Y:S01]  /*0680*/  NOP ;  /* 0x0000000000007918 */ /* 0x000fe20000000000 */
.L_x_9:
[----:B------:R-:W2:Y:S01]  /*0690*/  SHFL.IDX PT, R2, R89, RZ, 0x1f ;  /* 0x00001fff59027589 */ /* 0x000ea200000e0000 */
[----:B------:R-:W-:Y:S01]  /*06a0*/  NOP ;  /* 0x0000000000007918 */ /* 0x000fe20000000000 */
[----:B--2---:R-:W-:-:S13]  /*06b0*/  ISETP.NE.AND P0, PT, R2, 0x1, PT ;  /* 0x000000010200780c */ /* 0x004fda0003f05270 */
[----:B------:R-:W-:Y:S05]  /*06c0*/  @P0 BRA `(.L_x_10) ;  /* 0x0000000000580947 */ /* 0x000fea0003800000 */
[----:B------:R-:W2:Y:S01]  /*06d0*/  S2UR UR7, SR_CgaCtaId ;  /* 0x00000000000779c3 */ /* 0x000ea20000008800 */
[----:B------:R-:W-:Y:S01]  /*06e0*/  UMOV UR9, 0x400 ;  /* 0x0000040000097882 */ /* 0x000fe20000000000 */
[----:B-1----:R-:W-:Y:S01]  /*06f0*/  UMOV UR5, 0x20 ;  /* 0x0000002000057882 */ /* 0x002fe20000000000 */
[----:B------:R-:W-:Y:S01]  /*0700*/  UMOV UR4, 0x80 ;  /* 0x0000008000047882 */ /* 0x000fe20000000000 */
[----:B------:R-:W-:-:S04]  /*0710*/  UIADD3 UR10, UPT, UPT, -UR5, 0x100000, URZ ;  /* 0x00100000050a7890 */ /* 0x000fc8000fffe1ff */
[----:B------:R-:W-:Y:S02]  /*0720*/  USHF.L.U32 UR11, UR10, 0xb, URZ ;  /* 0x0000000b0a0b7899 */ /* 0x000fe400080006ff */
[----:B------:R-:W-:Y:S02]  /*0730*/  USHF.L.U32 UR10, UR10, 0x1, URZ ;  /* 0x000000010a0a7899 */ /* 0x000fe400080006ff */
[----:B------:R-:W-:-:S04]  /*0740*/  UIADD3 UR4, UPT, UPT, -UR4, 0x100000, URZ ;  /* 0x0010000004047890 */ /* 0x000fc8000fffe1ff */
[----:B------:R-:W-:Y:S02]  /*0750*/  USHF.L.U32 UR5, UR4, 0xb, URZ ;  /* 0x0000000b04057899 */ /* 0x000fe400080006ff */
[----:B------:R-:W-:Y:S01]  /*0760*/  USHF.L.U32 UR4, UR4, 0x1, URZ ;  /* 0x0000000104047899 */ /* 0x000fe200080006ff */
[----:B------:R-:W-:Y:S01]  /*0770*/  ELECT P0, URZ, PT ;  /* 0x0000000000ff782f */ /* 0x000fe20003800000 */
[----:B--2---:R-:W-:Y:S01]  /*0780*/  ULEA UR7, UR7, UR9, 0x18 ;  /* 0x0000000907077291 */ /* 0x004fe2000f8ec0ff */
[----:B------:R-:W1:Y:S11]  /*0790*/  FENCE.VIEW.ASYNC.S ;  /* 0x00000000000073c6 */ /* 0x000e760000000000 */
[----:B-1----:R2:W1:Y:S01]  /*07a0*/  SYNCS.EXCH.64 URZ, [UR7+0x60], UR10 ;  /* 0x0000600a07ff75b2 */ /* 0x0024620008000100 */
[----:B------:R2:W1:Y:S01]  /*07b0*/  SYNCS.EXCH.64 URZ, [UR7+0x80], UR4 ;  /* 0x0000800407ff75b2 */ /* 0x0004620008000100 */
[----:B------:R2:W1:Y:S01]  /*07c0*/  SYNCS.EXCH.64 URZ, [UR7+0x68], UR10 ;  /* 0x0000680a07ff75b2 */ /* 0x0004620008000100 */
[----:B------:R2:W1:Y:S01]  /*07d0*/  SYNCS.EXCH.64 URZ, [UR7+0x88], UR4 ;  /* 0x0000880407ff75b2 */ /* 0x0004620008000100 */
[----:B------:R2:W1:Y:S01]  /*07e0*/  SYNCS.EXCH.64 URZ, [UR7+0x70], UR10 ;  /* 0x0000700a07ff75b2 */ /* 0x0004620008000100 */
[----:B------:R2:W1:Y:S01]  /*07f0*/  SYNCS.EXCH.64 URZ, [UR7+0x90], UR4 ;  /* 0x0000900407ff75b2 */ /* 0x0004620008000100 */
[----:B------:R2:W1:Y:S01]  /*0800*/  SYNCS.EXCH.64 URZ, [UR7+0x78], UR10 ;  /* 0x0000780a07ff75b2 */ /* 0x0004620008000100 */
[----:B------:R2:W1:Y:S02]  /*0810*/  SYNCS.EXCH.64 URZ, [UR7+0x98], UR4 ;  /* 0x0000980407ff75b2 */ /* 0x0004640008000100 */
[----:B--2---:R-:W-:Y:S01]  /*0820*/  NOP ;  /* 0x0000000000007918 */ /* 0x004fe20000000000 */
.L_x_10:
[----:B------:R-:W2:Y:S01]  /*0830*/  SHFL.IDX PT, R2, R89, RZ, 0x1f ;  /* 0x00001fff59027589 */ /* 0x000ea200000e0000 */
[----:B------:R-:W-:Y:S01]  /*0840*/  NOP ;  /* 0x0000000000007918 */ /* 0x000fe20000000000 */
[----:B--2---:R-:W-:-:S13]  /*0850*/  ISETP.NE.AND P0, PT, R2, 0x3, PT ;  /* 0x000000030200780c */ /* 0x004fda0003f05270 */
[----:B------:R-:W-:Y:S05]  /*0860*/  @P0 BRA `(.L_x_11) ;  /* 0x0000000000300947 */ /* 0x000fea0003800000 */
[----:B-1----:R-:W1:Y:S01]  /*0870*/  S2UR UR5, SR_CgaCtaId ;  /* 0x00000000000579c3 */ /* 0x002e620000008800 */
        /* <DEDUP_REMOVED lines=8> */
[----:B-1----:R2:W1:Y:S01]  /*0900*/  SYNCS.EXCH.64 URZ, [UR5+0xa0], UR10 ;  /* 0x0000a00a05ff75b2 */ /* 0x0024620008000100 */
[----:B------:R2:W1:Y:S02]  /*0910*/  SYNCS.EXCH.64 URZ, [UR5+0xa8], UR10 ;  /* 0x0000a80a05ff75b2 */ /* 0x0004640008000100 */
[----:B--2---:R-:W-:Y:S01]  /*0920*/  NOP ;  /* 0x0000000000007918 */ /* 0x004fe20000000000 */
.L_x_11:
[----:B------:R-:W2:Y:S01]  /*0930*/  SHFL.IDX PT, R2, R89, RZ, 0x1f ;  /* 0x00001fff59027589 */ /* 0x000ea200000e0000 */
[----:B------:R-:W-:Y:S01]  /*0940*/  NOP ;  /* 0x0000000000007918 */ /* 0x000fe20000000000 */
[----:B--2---:R-:W-:-:S13]  /*0950*/  ISETP.NE.AND P0, PT, R2, 0x4, PT ;  /* 0x000000040200780c */ /* 0x004fda0003f05270 */
[----:B------:R-:W-:Y:S05]  /*0960*/  @P0 BRA `(.L_x_12) ;  /* 0x0000000000440947 */ /* 0x000fea0003800000 */
[----:B-1----:R-:W1:Y:S01]  /*0970*/  S2UR UR5, SR_CgaCtaId ;  /* 0x00000000000579c3 */ /* 0x002e620000008800 */
[----:B------:R-:W-:Y:S01]  /*0980*/  UMOV UR9, 0x100 ;  /* 0x0000010000097882 */ /* 0x000fe20000000000 */
[----:B------:R-:W-:Y:S01]  /*0990*/  UMOV UR7, 0x400 ;  /* 0x0000040000077882 */ /* 0x000fe20000000000 */
[----:B------:R-:W-:Y:S01]  /*09a0*/  USEL UR9, UR9, 0xe0, UP2 ;  /* 0x000000e009097887 */ /* 0x000fe20009000000 */
[----:B------:R-:W-:Y:S01]  /*09b0*/  UMOV UR4, 0x1 ;  /* 0x0000000100047882 */ /* 0x000fe20000000000 */
[----:B------:R-:W-:Y:S01]  /*09c0*/  ELECT P0, URZ, PT ;  /* 0x0000000000ff782f */ /* 0x000fe20003800000 */
[----:B------:R-:W-:-:S04]  /*09d0*/  UIADD3 UR10, UPT, UPT, -UR4, 0x100000, URZ ;  /* 0x00100000040a7890 */ /* 0x000fc8000fffe1ff */
[----:B------:R-:W-:Y:S02]  /*09e0*/  USHF.L.U32 UR11, UR10, 0xb, URZ ;  /* 0x0000000b0a0b7899 */ /* 0x000fe400080006ff */
[----:B------:R-:W-:Y:S02]  /*09f0*/  USHF.L.U32 UR10, UR10, 0x1, URZ ;  /* 0x000000010a0a7899 */ /* 0x000fe400080006ff */
        /* <DEDUP_REMOVED lines=8> */
.L_x_12:
        /* <DEDUP_REMOVED lines=20> */
[----:B------:R2:W1:Y:S02]  /*0bc0*/  SYNCS.EXCH.64 URZ, [UR7+0xd8], UR4 ;  /* 0x0000d80407ff75b2 */ /* 0x0004640008000100 */
[----:B--2---:R-:W-:Y:S01]  /*0bd0*/  NOP ;  /* 0x0000000000007918 */ /* 0x004fe20000000000 */
.L_x_13:
[----:B-1----:R-:W1:Y:S01]  /*0be0*/  S2UR UR5, SR_CTAID.X ;  /* 0x00000000000579c3 */ /* 0x002e620000002500 */
[----:B------:R-:W-:-:S05]  /*0bf0*/  CS2R.32 R78, SR_CgaSize ;  /* 0x00000000004e7805 */ /* 0x000fca0000008a00 */
[----:B------:R-:W-:-:S05]  /*0c00*/  IMAD R78, R78, -0xa0, RZ ;  /* 0xffffff604e4e7824 */ /* 0x000fca00078e02ff */
[----:B------:R-:W-:-:S14]  /*0c10*/  R2UR UR9, R78 ;  /* 0x000000004e0972ca */ /* 0x000fdc00000e0000 */
[----:B------:R-:W2:Y:S01]  /*0c20*/  LDCU UR9, c[0x0][UR9+0x2b0] ;  /* 0x00005600090977ac */ /* 0x000ea20008000800 */
[----:B------:R-:W-:Y:S01]  /*0c30*/  NOP ;  /* 0x0000000000007918 */ /* 0x000fe20000000000 */
[----:B------:R-:W-:-:S05]  /*0c40*/  CS2R.32 R78, SR_CgaSize ;  /* 0x00000000004e7805 */ /* 0x000fca0000008a00 */
[----:B------:R-:W-:-:S05]  /*0c50*/  IMAD R78, R78, -0xa0, RZ ;  /* 0xffffff604e4e7824 */ /* 0x000fca00078e02ff */
[----:B------:R-:W-:-:S14]  /*0c60*/  R2UR UR7, R78 ;  /* 0x000000004e0772ca */ /* 0x000fdc00000e0000 */
[----:B------:R-:W3:Y:S01]  /*0c70*/  LDCU UR7, c[0x0][UR7+0x2b4] ;  /* 0x00005680070777ac */ /* 0x000ee20008000800 */
[----:B------:R-:W4:Y:S08]  /*0c80*/  S2UR UR4, SR_CTAID.Y ;  /* 0x00000000000479c3 */ /* 0x000f300000002600 */
[----:B------:R-:W3:Y:S01]  /*0c90*/  LDC R9, c[0x0][0xb24] ;  /* 0x0002c900ff097b82 */ /* 0x000ee20000000800 */
[----:B-1----:R-:W-:-:S02]  /*0ca0*/  I2FP.F32.U32 R5, UR5 ;  /* 0x0000000500057c45 */ /* 0x002fc40008201000 */
[----:B------:R-:W-:-:S05]  /*0cb0*/  CS2R.32 R3, SR_CgaSize ;  /* 0x0000000000037805 */ /* 0x000fca0000008a00 */
[----:B------:R-:W-:-:S06]  /*0cc0*/  IMAD R3, R3, -0xa0, RZ ;  /* 0xffffff6003037824 */ /* 0x000fcc00078e02ff */
[----:B------:R-:W1:Y:S01]  /*0cd0*/  LDC R3, c[0x0][R3+0x2a0] ;  /* 0x0000a80003037b82 */ /* 0x000e620000000800 */
[----:B------:R-:W-:Y:S01]  /*0ce0*/  MOV R19, UR5 ;  /* 0x0000000500137c02 */ /* 0x000fe20008000f00 */
[----:B--2---:R-:W-:Y:S01]  /*0cf0*/  FMUL R5, R5, UR9 ;  /* 0x0000000905057c20 */ /* 0x004fe20008400000 */
[----:B----4-:R-:W-:Y:S02]  /*0d00*/  I2FP.F32.U32 R4, UR4 ;  /* 0x0000000400047c45 */ /* 0x010fe40008201000 */
[----:B------:R-:W-:-:S05]  /*0d10*/  CS2R.32 R2, SR_CgaSize ;  /* 0x0000000000027805 */ /* 0x000fca0000008a00 */
[----:B------:R-:W-:-:S06]  /*0d20*/  IMAD R2, R2, -0xa0, RZ ;  /* 0xffffff6002027824 */ /* 0x000fcc00078e02ff */
[----:B------:R-:W2:Y:S01]  /*0d30*/  LDC R2, c[0x0][R2+0x2a4] ;  /* 0x0000a90002027b82 */ /* 0x000ea20000000800 */
[----:B------:R-:W4:Y:S01]  /*0d40*/  F2I.U32.TRUNC.NTZ R78, R5 ;  /* 0x00000005004e7305 */ /* 0x000f22000020f000 */
[----:B------:R-:W-:Y:S01]  /*0d50*/  MOV R16, UR4 ;  /* 0x0000000400107c02 */ /* 0x000fe20008000f00 */
[----:B---3--:R-:W-:-:S05]  /*0d60*/  FMUL R4, R4, UR7 ;  /* 0x0000000704047c20 */ /* 0x008fca0008400000 */
[----:B------:R-:W-:Y:S01]  /*0d70*/  BAR.SYNC.DEFER_BLOCKING 0x0 ;  /* 0x0000000000007b1d */ /* 0x000fe20000010000 */
[----:B------:R-:W-:-:S05]  /*0d80*/  ISETP.GE.AND P0, PT, R9, 0x1, PT ;  /* 0x000000010900780c */ /* 0x000fca0003f06270 */
[----:B------:R-:W3:Y:S02]  /*0d90*/  F2I.U32.TRUNC.NTZ R51, R4 ;  /* 0x0000000400337305 */ /* 0x000ee4000020f000 */
[----:B------:R-:W2:Y:S01]  /*0da0*/  S2UR UR57, SR_CTAID.Z ;  /* 0x00000000003979c3 */ /* 0x000ea20000002700 */
[----:B----4-:R-:W-:-:S05]  /*0db0*/  IADD3 R78, PT, PT, -R78, RZ, RZ ;  /* 0x000000ff4e4e7210 */ /* 0x010fca0007ffe1ff */
[----:B-1----:R-:W-:Y:S01]  /*0dc0*/  IMAD R78, R3, R78, UR5 ;  /* 0x00000005034e7e24 */ /* 0x002fe2000f8e024e */
[----:B---3--:R-:W-:-:S05]  /*0dd0*/  IADD3 R51, PT, PT, -R51, RZ, RZ ;  /* 0x000000ff33337210 */ /* 0x008fca0007ffe1ff */
[----:B--2---:R-:W-:Y:S01]  /*0de0*/  IMAD R51, R2, R51, UR4 ;  /* 0x0000000402337e24 */ /* 0x004fe2000f8e0233 */
[----:B------:R-:W-:Y:S06]  /*0df0*/  @!P0 BRA `(.L_x_14) ;  /* 0x0000000000b88947 */ /* 0x000fec0003800000 */
[----:B------:R-:W1:Y:S01]  /*0e00*/  LDC.64 R4, c[0x0][0xb18] ;  /* 0x0002c600ff047b82 */ /* 0x000e620000000a00 */
[----:B------:R-:W-:-:S07]  /*0e10*/  ISETP.NE.AND P0, PT, R9, 0x1, PT ;  /* 0x000000010900780c */ /* 0x000fce0003f05270 */
[----:B------:R-:W2:Y:S08]  /*0e20*/  LDC R10, c[0x0][0xb0c] ;  /* 0x0002c300ff0a7b82 */ /* 0x000eb00000000800 */
[----:B------:R-:W3:Y:S08]  /*0e30*/  LDC R11, c[0x0][0x370] ;  /* 0x0000dc00ff0b7b82 */ /* 0x000ef00000000800 */
[----:B------:R-:W4:Y:S01]  /*0e40*/  LDC R12, c[0x0][0x374] ;  /* 0x0000dd00ff0c7b82 */ /* 0x000f220000000800 */
[----:B-1----:R-:W-:-:S07]  /*0e50*/  ISETP.NE.AND P1, PT, R4, 0x1, PT ;  /* 0x000000010400780c */ /* 0x002fce0003f25270 */
[----:B------:R-:W3:Y:S01]  /*0e60*/  LDC.64 R6, c[0x0][0xb10] ;  /* 0x0002c400ff067b82 */ /* 0x000ee20000000a00 */
[----:B--2---:R-:W-:-:S07]  /*0e70*/  ISETP.NE.AND P2, PT, R10, 0x1, PT ;  /* 0x000000010a00780c */ /* 0x004fce0003f45270 */
[----:B------:R-:W1:Y:S08]  /*0e80*/  LDC R8, c[0x0][0xb20] ;  /* 0x0002c800ff087b82 */ /* 0x000e700000000800 */
[----:B------:R-:W2:Y:S01]  /*0e90*/  LDC.64 R2, c[0x0][0xb28] ;  /* 0x0002ca00ff027b82 */ /* 0x000ea20000000a00 */
[----:B----4-:R-:W-:-:S04]  /*0ea0*/  IMAD.HI.U32 R13, R12, R5, RZ ;  /* 0x000000050c0d7227 */ /* 0x010fc800078e00ff */
[----:B------:R-:W-:-:S04]  /*0eb0*/  IMAD.HI.U32 R5, R16, R5, RZ ;  /* 0x0000000510057227 */ /* 0x000fc800078e00ff */
[----:B---3--:R-:W-:-:S04]  /*0ec0*/  IMAD.HI.U32 R14, R11, R6, RZ ;  /* 0x000000060b0e7227 */ /* 0x008fc800078e00ff */
[C---:B------:R-:W-:Y:S01]  /*0ed0*/  IMAD.HI.U32 R18, R19.reuse, R6, RZ ;  /* 0x0000000613127227 */ /* 0x040fe200078e00ff */
[-C--:B------:R-:W-:Y:S02]  /*0ee0*/  @P2 SHF.R.U32.HI R11, RZ, R7.reuse, R14 ;  /* 0x00000007ff0b2219 */ /* 0x080fe4000001160e */
[-C--:B-1----:R-:W-:Y:S02]  /*0ef0*/  @P1 SHF.R.U32.HI R12, RZ, R8.reuse, R13 ;  /* 0x00000008ff0c1219 */ /* 0x082fe4000001160d */
[----:B------:R-:W-:Y:S02]  /*0f00*/  SHF.R.U32.HI R5, RZ, R8, R5 ;  /* 0x00000008ff057219 */ /* 0x000fe40000011605 */
[----:B------:R-:W-:Y:S02]  /*0f10*/  SHF.R.U32.HI R18, RZ, R7, R18 ;  /* 0x00000007ff127219 */ /* 0x000fe40000011612 */
[----:B------:R-:W-:Y:S01]  /*0f20*/  SEL R5, R16, R5, !P1 ;  /* 0x0000000510057207 */ /* 0x000fe20004800000 */
[----:B--2---:R-:W-:Y:S01]  /*0f30*/  IMAD.HI.U32 R14, R12, R2, RZ ;  /* 0x000000020c0e7227 */ /* 0x004fe200078e00ff */
[----:B------:R-:W-:-:S02]  /*0f40*/  SEL R7, R19, R18, !P2 ;  /* 0x0000001213077207 */ /* 0x000fc40005000000 */
[----:B------:R-:W-:Y:S01]  /*0f50*/  IADD3 R13, PT, PT, -R5, RZ, RZ ;  /* 0x000000ff050d7210 */ /* 0x000fe20007ffe1ff */
[----:B------:R-:W-:Y:S01]  /*0f60*/  IMAD.HI.U32 R6, R11, R2, RZ ;  /* 0x000000020b067227 */ /* 0x000fe200078e00ff */
[----:B------:R-:W-:-:S03]  /*0f70*/  @P0 SHF.R.U32.HI R12, RZ, R3, R14 ;  /* 0x00000003ff0c0219 */ /* 0x000fc6000001160e */
[----:B------:R-:W-:Y:S01]  /*0f80*/  IMAD R13, R4, R13, R16 ;  /* 0x0000000d040d7224 */ /* 0x000fe200078e0210 */
[----:B------:R-:W-:Y:S01]  /*0f90*/  @P0 SHF.R.U32.HI R11, RZ, R3, R6 ;  /* 0x00000003ff0b0219 */ /* 0x000fe20000011606 */
[----:B------:R-:W-:-:S04]  /*0fa0*/  IMAD R12, R12, R9, RZ ;  /* 0x000000090c0c7224 */ /* 0x000fc800078e02ff */
[----:B------:R-:W-:Y:S01]  /*0fb0*/  IMAD R6, R11, R9, RZ ;  /* 0x000000090b067224 */ /* 0x000fe200078e02ff */
[----:B------:R-:W-:-:S04]  /*0fc0*/  ISETP.GE.AND P1, PT, R5, R12, PT ;  /* 0x0000000c0500720c */ /* 0x000fc80003f26270 */
[----:B------:R-:W-:Y:S01]  /*0fd0*/  ISETP.GE.OR P1, PT, R7, R6, P1 ;  /* 0x000000060700720c */ /* 0x000fe20000f26670 */
[----:B------:R-:W-:-:S05]  /*0fe0*/  IMAD.HI.U32 R6, R5, R2, RZ ;  /* 0x0000000205067227 */ /* 0x000fca00078e00ff */
[----:B------:R-:W-:-:S04]  /*0ff0*/  SHF.R.U32.HI R6, RZ, R3, R6 ;  /* 0x00000003ff067219 */ /* 0x000fc80000011606 */
[----:B------:R-:W-:-:S03]  /*1000*/  SEL R6, R5, R6, !P0 ;  /* 0x0000000605067207 */ /* 0x000fc60004000000 */
[----:B------:R-:W-:Y:S01]  /*1010*/  @!P1 IMAD.HI.U32 R8, R7, R2, RZ ;  /* 0x0000000207089227 */ /* 0x000fe200078e00ff */
[----:B------:R-:W-:-:S04]  /*1020*/  IADD3 R2, PT, PT, -R6, RZ, RZ ;  /* 0x000000ff06027210 */ /* 0x000fc80007ffe1ff */
[----:B------:R-:W-:Y:S01]  /*1030*/  @!P1 SHF.R.U32.HI R8, RZ, R3, R8 ;  /* 0x00000003ff089219 */ /* 0x000fe20000011608 */
[----:B------:R-:W-:-:S03]  /*1040*/  IMAD R2, R9, R2, R5 ;  /* 0x0000000209027224 */ /* 0x000fc600078e0205 */
[----:B------:R-:W-:-:S05]  /*1050*/  @!P1 SEL R3, R7, R8, !P0 ;  /* 0x0000000807039207 */ /* 0x000fca0004000000 */
[--C-:B------:R-:W-:Y:S02]  /*1060*/  @!P1 IMAD.IADD R6, R6, 0x1, -R3.reuse ;  /* 0x0000000106069824 */ /* 0x100fe400078e0a03 */
[----:B------:R-:W-:Y:S01]  /*1070*/  @!P1 IMAD R3, R2, R11, R3 ;  /* 0x0000000b02039224 */ /* 0x000fe200078e0203 */
[----:B------:R-:W-:Y:S01]  /*1080*/  IADD3 R2, PT, PT, -R7, RZ, RZ ;  /* 0x000000ff07027210 */ /* 0x000fe20007ffe1ff */
[----:B------:R-:W-:Y:S02]  /*1090*/  @!P1 IMAD R5, R6, R9, R7 ;  /* 0x0000000906059224 */ /* 0x000fe400078e0207 */
[----:B------:R-:W-:Y:S02]  /*10a0*/  @!P1 IMAD.MOV.U32 R7, RZ, RZ, R3 ;  /* 0x000000ffff079224 */ /* 0x000fe400078e0003 */
[----:B------:R-:W-:Y:S02]  /*10b0*/  IMAD R2, R10, R2, R19 ;  /* 0x000000020a027224 */ /* 0x000fe400078e0213 */
[----:B------:R-:W-:-:S02]  /*10c0*/  IMAD R16, R5, R4, R13 ;  /* 0x0000000405107224 */ /* 0x000fc400078e020d */
[----:B------:R-:W-:Y:S02]  /*10d0*/  IMAD R19, R7, R10, R2 ;  /* 0x0000000a07137224 */ /* 0x000fe400078e0202 */
.L_x_14:
[----:B------:R-:W1:Y:S01]  /*10e0*/  LDCU UR4, c[0x0][0xb30] ;  /* 0x00016600ff0477ac */ /* 0x000e620008000800 */
[----:B------:R-:W2:Y:S08]  /*10f0*/  S2UR UR45, SR_CgaCtaId ;  /* 0x00000000002d79c3 */ /* 0x000eb00000008800 */
[----:B------:R-:W3:Y:S01]  /*1100*/  LDC R26, c[0x0][0xb24] ;  /* 0x0002c900ff1a7b82 */ /* 0x000ee20000000800 */
[----:B-1----:R-:W-:-:S09]  /*1110*/  UISETP.NE.AND UP1, UPT, UR4, 0x1, UPT ;  /* 0x000000010400788c */ /* 0x002fd2000bf25270 */
[----:B--2---:R-:W-:Y:S05]  /*1120*/  BRA.U UP1, `(.L_x_15) ;  /* 0x0000000101407547 */ /* 0x004fea000b800000 */
[----:B------:R-:W1:Y:S08]  /*1130*/  LDC.64 R4, c[0x0][0xb10] ;  /* 0x0002c400ff047b82 */ /* 0x000e700000000a00 */
[----:B------:R-:W2:Y:S08]  /*1140*/  LDC.64 R2, c[0x0][0xb18] ;  /* 0x0002c600ff027b82 */ /* 0x000eb00000000a00 */
[----:B------:R-:W4:Y:S08]  /*1150*/  LDC R6, c[0x0][0xb20] ;  /* 0x0002c800ff067b82 */ /* 0x000f300000000800 */
[----:B------:R-:W3:Y:S01]  /*1160*/  LDC R8, c[0x0][0xb0c] ;  /* 0x0002c300ff087b82 */ /* 0x000ee20000000800 */
[----:B-1----:R-:W-:-:S05]  /*1170*/  IMAD.HI.U32 R4, R19, R4, RZ ;  /* 0x0000000413047227 */ /* 0x002fca00078e00ff */
[----:B------:R-:W-:Y:S01]  /*1180*/  SHF.R.U32.HI R4, RZ, R5, R4 ;  /* 0x00000005ff047219 */ /* 0x000fe20000011604 */
[----:B--2---:R-:W-:Y:S01]  /*1190*/  IMAD.HI.U32 R3, R16, R3, RZ ;  /* 0x0000000310037227 */ /* 0x004fe200078e00ff */
[----:B------:R-:W-:-:S04]  /*11a0*/  ISETP.NE.AND P0, PT, R2, 0x1, PT ;  /* 0x000000010200780c */ /* 0x000fc80003f05270 */
[----:B----4-:R-:W-:-:S04]  /*11b0*/  SHF.R.U32.HI R3, RZ, R6, R3 ;  /* 0x00000006ff037219 */ /* 0x010fc80000011603 */
[----:B------:R-:W-:Y:S02]  /*11c0*/  SEL R3, R16, R3, !P0 ;  /* 0x0000000310037207 */ /* 0x000fe40004000000 */
[----:B---3--:R-:W-:-:S04]  /*11d0*/  ISETP.NE.AND P1, PT, R8, 0x1, PT ;  /* 0x000000010800780c */ /* 0x008fc80003f25270 */
[----:B------:R-:W-:-:S05]  /*11e0*/  SEL R4, R19, R4, !P1 ;  /* 0x0000000413047207 */ /* 0x000fca0004800000 */
[----:B------:R-:W-:Y:S02]  /*11f0*/  IMAD.IADD R5, R3, 0x1, -R4 ;  /* 0x0000000103057824 */ /* 0x000fe400078e0a04 */
[----:B------:R-:W-:Y:S02]  /*1200*/  IMAD.IADD R3, R4, 0x1, -R3 ;  /* 0x0000000104037824 */ /* 0x000fe400078e0a03 */
[----:B------:R-:W-:Y:S02]  /*1210*/  IMAD R19, R5, R8, R19 ;  /* 0x0000000805137224 */ /* 0x000fe400078e0213 */
[----:B------:R-:W-:-:S07]  /*1220*/  IMAD R16, R3, R2, R16 ;  /* 0x0000000203107224 */ /* 0x000fce00078e0210 */
.L_x_15:
[----:B------:R-:W-:Y:S01]  /*1230*/  BAR.SYNC.DEFER_BLOCKING 0x0 ;  /* 0x0000000000007b1d */ /* 0x000fe20000010000 */
[----:B------:R-:W-:Y:S01]  /*1240*/  UISETP.NE.AND UP1, UPT, UR8, 0x2, UPT ;  /* 0x000000020800788c */ /* 0x000fe2000bf25270 */
[----:B------:R-:W-:Y:S02]  /*1250*/  ISETP.NE.OR P5, PT, R0, 0x2, !P5 ;  /* 0x000000020000780c */ /* 0x000fe40006fa5670 */
[----:B------:R-:W-:-:S06]  /*1260*/  LOP3.LUT R2, R87, 0x1f, RZ, 0xc0, !PT ;  /* 0x0000001f57027812 */ /* 0x000fcc00078ec0ff */
[----:B------:R-:W-:Y:S05]  /*1270*/  BRA.U UP1, `(.L_x_16) ;  /* 0x0000001501f47547 */ /* 0x000fea000b800000 */
[----:B------:R-:W1:Y:S01]  /*1280*/  LDCU UR6, c[0x0][0x388] ;  /* 0x00007100ff0677ac */ /* 0x000e620008000800 */
[----:B------:R-:W2:Y:S01]  /*1290*/  LDC R11, c[0x0][0x370] ;  /* 0x0000dc00ff0b7b82 */ /* 0x000ea20000000800 */
[----:B------:R-:W-:Y:S01]  /*12a0*/  PLOP3.LUT P0, PT, PT, PT, UP2, 0x80, 0x8 ;  /* 0x000000000008781c */ /* 0x000fe20003f0f028 */
[----:B------:R-:W-:Y:S01]  /*12b0*/  IMAD.MOV.U32 R12, RZ, RZ, RZ ;  /* 0x000000ffff0c7224 */ /* 0x000fe200078e00ff */
[----:B------:R-:W4:Y:S01]  /*12c0*/  LDCU UR4, c[0x0][0x38c] ;  /* 0x00007180ff0477ac */ /* 0x000f220008000800 */
[----:B------:R-:W-:Y:S02]  /*12d0*/  ISETP.EQ.OR P4, PT, R2, RZ, P5 ;  /* 0x000000ff0200720c */ /* 0x000fe40002f82670 */
[----:B------:R-:W-:Y:S01]  /*12e0*/  PLOP3.LUT P0, PT, P0, PT, PT, 0x8, 0x80 ;  /* 0x000000000080781c */ /* 0x000fe2000070e170 */
[----:B------:R-:W3:Y:S01]  /*12f0*/  LDCU UR35, c[0x0][0x390] ;  /* 0x00007200ff2377ac */ /* 0x000ee20008000800 */
[----:B------:R-:W2:Y:S01]  /*1300*/  LDC R0, c[0x0][0x374] ;  /* 0x0000dd00ff007b82 */ /* 0x000ea20000000800 */
[----:B------:R-:W2:Y:S01]  /*1310*/  LDCU.64 UR36, c[0x0][0x348] ;  /* 0x00006900ff2477ac */ /* 0x000ea20008000a00 */
[----:B------:R-:W-:Y:S01]  /*1320*/  UMOV UR33, 0x1 ;  /* 0x0000000100217882 */ /* 0x000fe20000000000 */
[----:B------:R-:W-:Y:S01]  /*1330*/  UMOV UR32, URZ ;  /* 0x000000ff00207c82 */ /* 0x000fe20008000000 */
[----:B-1----:R-:W-:Y:S01]  /*1340*/  UIADD3 UR6, UPT, UPT, UR6, 0x1f, URZ ;  /* 0x0000001f06067890 */ /* 0x002fe2000fffe0ff */
[----:B------:R-:W-:Y:S01]  /*1350*/  UMOV UR20, URZ ;  /* 0x000000ff00147c82 */ /* 0x000fe20008000000 */
[----:B------:R-:W-:-:S02]  /*1360*/  UMOV UR31, URZ ;  /* 0x000000ff001f7c82 */ /* 0x000fc40008000000 */
[----:B------:R-:W-:-:S04]  /*1370*/  USHF.R.S32.HI UR5, URZ, 0x1f, UR6 ;  /* 0x0000001fff057899 */ /* 0x000fc80008011406 */
[----:B------:R-:W-:-:S04]  /*1380*/  ULEA.HI UR5, UR5, UR6, URZ, 0x5 ;  /* 0x0000000605057291 */ /* 0x000fc8000f8f28ff */
[----:B------:R-:W-:-:S04]  /*1390*/  USHF.R.S32.HI UR5, URZ, 0x5, UR5 ;  /* 0x00000005ff057899 */ /* 0x000fc80008011405 */
[----:B----4-:R-:W-:-:S04]  /*13a0*/  UIMAD UR4, UR5, UR4, URZ ;  /* 0x00000004050472a4 */ /* 0x010fc8000f8e02ff */
[----:B---3--:R-:W-:-:S04]  /*13b0*/  UIMAD UR35, UR4, UR35, URZ ;  /* 0x00000023042372a4 */ /* 0x008fc8000f8e02ff */
[----:B------:R-:W-:Y:S02]  /*13c0*/  UISETP.NE.AND UP1, UPT, UR35, URZ, UPT ;  /* 0x000000ff2300728c */ /* 0x000fe4000bf25270 */
[----:B------:R-:W-:-:S04]  /*13d0*/  UISETP.LT.U32.AND UP0, UPT, UR35, 0x6, UPT ;  /* 0x000000062300788c */ /* 0x000fc8000bf01070 */
[----:B------:R-:W-:-:S04]  /*13e0*/  USEL UR34, UR35, 0x6, UP0 ;  /* 0x0000000623227887 */ /* 0x000fc80008000000 */
[----:B------:R-:W-:Y:S02]  /*13f0*/  UIADD3 UR23, UPT, UPT, UR34, -0x1, URZ ;  /* 0xffffffff22177890 */ /* 0x000fe4000fffe0ff */
[----:B------:R-:W-:Y:S02]  /*1400*/  @!UP1 UIADD3 UR23, UPT, UPT, UR34, URZ, URZ ;  /* 0x000000ff22179290 */ /* 0x000fe4000fffe0ff */
[----:B------:R-:W-:Y:S02]  /*1410*/  UIADD3 UR34, UPT, UPT, UR35, -UR34, URZ ;  /* 0x8000002223227290 */ /* 0x000fe4000fffe0ff */
[----:B--2---:R-:W-:-:S12]  /*1420*/  UIADD3 UR23, UPT, UPT, UR23, 0x1, URZ ;  /* 0x0000000117177890 */ /* 0x004fd8000fffe0ff */
.L_x_32:
[----:B------:R-:W1:Y:S01]  /*1430*/  S2UR UR22, SR_CgaCtaId ;  /* 0x00000000001679c3 */ /* 0x000e620000008800 */
[----:B------:R-:W-:Y:S01]  /*1440*/  UMOV UR4, 0x400 ;  /* 0x0000040000047882 */ /* 0x000fe20000000000 */
[----:B------:R-:W-:Y:S01]  /*1450*/  IMAD.U32 R2, RZ, RZ, UR33 ;  /* 0x00000021ff027e24 */ /* 0x000fe2000f8e00ff */
[----:B------:R-:W-:Y:S01]  /*1460*/  UISETP.NE.AND UP0, UPT, UR35, URZ, UPT ;  /* 0x000000ff2300728c */ /* 0x000fe2000bf05270 */
[----:B------:R-:W-:Y:S01]  /*1470*/  R2UR UR27, R16 ;  /* 0x00000000101b72ca */ /* 0x000fe200000e0000 */
[----:B------:R-:W-:Y:S01]  /*1480*/  IMAD.SHL.U32 R19, R19, 0x80, RZ ;  /* 0x0000008013137824 */ /* 0x000fe200078e00ff */
[----:B------:R-:W-:Y:S01]  /*1490*/  UMOV UR30, URZ ;  /* 0x000000ff001e7c82 */ /* 0x000fe20008000000 */
[----:B------:R-:W-:Y:S01]  /*14a0*/  SHF.L.U32 R2, R2, 0x1f, RZ ;  /* 0x0000001f02027819 */ /* 0x000fe200000006ff */
[----:B------:R-:W-:Y:S01]  /*14b0*/  UMOV UR29, URZ ;  /* 0x000000ff001d7c82 */ /* 0x000fe20008000000 */
[----:B------:R-:W-:-:S08]  /*14c0*/  UMOV UR28, URZ ;  /* 0x000000ff001c7c82 */ /* 0x000fd00008000000 */
[----:B------:R-:W-:Y:S02]  /*14d0*/  USHF.L.U32 UR27, UR27, 0x7, URZ ;  /* 0x000000071b1b7899 */ /* 0x000fe400080006ff */
[----:B-1----:R-:W-:-:S04]  /*14e0*/  ULEA UR22, UR22, UR4, 0x18 ;  /* 0x0000000416167291 */ /* 0x002fc8000f8ec0ff */
[----:B------:R-:W-:-:S09]  /*14f0*/  ULEA UR4, UR32, UR22, 0x3 ;  /* 0x0000001620047291 */ /* 0x000fd2000f8e18ff */
[----:B--2---:R1:W2:Y:S01]  /*1500*/  SYNCS.PHASECHK.TRANS64.TRYWAIT P2, [UR4+0x30], R2 ;  /* 0x00003002ff0075a7 */ /* 0x0042a20008041104 */
[----:B---3--:R-:W-:Y:S05]  /*1510*/  BRA.U !UP0, `(.L_x_17) ;  /* 0x0000000508687547 */ /* 0x008fea000b800000 */
[----:B------:R-:W3:Y:S01]  /*1520*/  LDC.64 R8, c[0x0][0x480] ;  /* 0x00012000ff087b82 */ /* 0x000ee20000000a00 */
[----:B------:R-:W4:Y:S01]  /*1530*/  LDCU UR16, c[0x0][0x390] ;  /* 0x00007200ff1077ac */ /* 0x000f220008000800 */
[----:B------:R-:W2:Y:S06]  /*1540*/  LDCU UR17, c[0x0][0x38c] ;  /* 0x00007180ff1177ac */ /* 0x000eac0008000800 */
[----:B------:R-:W4:Y:S01]  /*1550*/  LDC.64 R6, c[0x0][0x488] ;  /* 0x00012200ff067b82 */ /* 0x000f220000000a00 */
[----:B------:R-:W2:Y:S01]  /*1560*/  LDCU.64 UR14, c[0x0][0x4b8] ;  /* 0x00009700ff0e77ac */ /* 0x000ea20008000a00 */
[----:B------:R-:W-:Y:S01]  /*1570*/  UIADD3 UR31, UPT, UPT, UR23, UR20, URZ ;  /* 0x00000014171f7290 */ /* 0x000fe2000fffe0ff */
[----:B------:R-:W-:-:S05]  /*1580*/  UMOV UR30, URZ ;  /* 0x000000ff001e7c82 */ /* 0x000fca0008000000 */
[----:B-1----:R-:W1:Y:S01]  /*1590*/  LDC.64 R2, c[0x0][0x490] ;  /* 0x00012400ff027b82 */ /* 0x002e620000000a00 */
[----:B------:R-:W-:Y:S01]  /*15a0*/  UMOV UR18, UR32 ;  /* 0x0000002000127c82 */ /* 0x000fe20008000000 */
[----:B------:R-:W-:Y:S01]  /*15b0*/  UMOV UR28, URZ ;  /* 0x000000ff001c7c82 */ /* 0x000fe20008000000 */
[----:B------:R-:W-:Y:S01]  /*15c0*/  UMOV UR29, URZ ;  /* 0x000000ff001d7c82 */ /* 0x000fe20008000000 */
[----:B---3--:R-:W-:Y:S01]  /*15d0*/  IMAD.HI.U32 R9, R19, R9, RZ ;  /* 0x0000000913097227 */ /* 0x008fe200078e00ff */
[----:B------:R-:W-:-:S03]  /*15e0*/  ISETP.NE.AND P1, PT, R8, 0x1, PT ;  /* 0x000000010800780c */ /* 0x000fc60003f25270 */
[----:B------:R-:W3:Y:S01]  /*15f0*/  LDC.64 R4, c[0x0][0x4b0] ;  /* 0x00012c00ff047b82 */ /* 0x000ee20000000a00 */
[----:B----4-:R-:W-:-:S04]  /*1600*/  SHF.R.U32.HI R6, RZ, R6, R9 ;  /* 0x00000006ff067219 */ /* 0x010fc80000011609 */
[----:B------:R-:W-:Y:S02]  /*1610*/  SEL R6, R19, R6, !P1 ;  /* 0x0000000613067207 */ /* 0x000fe40004800000 */
[----:B------:R-:W-:Y:S02]  /*1620*/  ISETP.NE.AND P1, PT, R7, 0x1, PT ;  /* 0x000000010700780c */ /* 0x000fe40003f25270 */
[C---:B------:R-:W-:Y:S01]  /*1630*/  R2UR UR4, R6.reuse ;  /* 0x00000000060472ca */ /* 0x040fe200000e0000 */
[----:B-1----:R-:W-:-:S04]  /*1640*/  IMAD.HI.U32 R2, R6, R2, RZ ;  /* 0x0000000206027227 */ /* 0x002fc800078e00ff */
[----:B------:R-:W-:Y:S01]  /*1650*/  IMAD.MOV R14, RZ, RZ, -R6 ;  /* 0x000000ffff0e7224 */ /* 0x000fe200078e0a06 */
[----:B------:R-:W-:-:S03]  /*1660*/  SHF.R.U32.HI R2, RZ, R3, R2 ;  /* 0x00000003ff027219 */ /* 0x000fc60000011602 */
[----:B------:R-:W-:Y:S01]  /*1670*/  IMAD R14, R8, R14, R19 ;  /* 0x0000000e080e7224 */ /* 0x000fe200078e0213 */
[----:B------:R-:W-:Y:S01]  /*1680*/  R2UR UR13, R2 ;  /* 0x00000000020d72ca */ /* 0x000fe200000e0000 */
[----:B------:R-:W-:Y:S01]  /*1690*/  VOTEU.ANY UP0, P1 ;  /* 0x0000000000ff7886 */ /* 0x000fe20000800100 */
[----:B------:R-:W1:Y:S01]  /*16a0*/  LDC.64 R2, c[0x0][0x4d0] ;  /* 0x00013400ff027b82 */ /* 0x000e620000000a00 */
[----:B---3--:R-:W-:Y:S02]  /*16b0*/  R2UR UR8, R4 ;  /* 0x00000000040872ca */ /* 0x008fe400000e0000 */
[----:B------:R-:W-:Y:S02]  /*16c0*/  R2UR UR9, R14 ;  /* 0x000000000e0972ca */ /* 0x000fe400000e0000 */
[----:B------:R-:W-:-:S06]  /*16d0*/  R2UR UR6, R5 ;  /* 0x00000000050672ca */ /* 0x000fcc00000e0000 */
[----:B------:R-:W-:Y:S01]  /*16e0*/  USEL UR13, UR4, UR13, !UP0 ;  /* 0x0000000d040d7287 */ /* 0x000fe2000c000000 */
[----:B------:R-:W3:Y:S05]  /*16f0*/  LDCU.64 UR4, c[0x0][0x4d8] ;  /* 0x00009b00ff0477ac */ /* 0x000eea0008000a00 */
[----:B------:R-:W-:-:S04]  /*1700*/  IMAD R9, RZ, RZ, -UR13 ;  /* 0x8000000dff097e24 */ /* 0x000fc8000f8e02ff */
[----:B------:R-:W-:Y:S01]  /*1710*/  IMAD R9, R7, R9, R6 ;  /* 0x0000000907097224 */ /* 0x000fe200078e0206 */
[----:B-1----:R-:W-:-:S04]  /*1720*/  R2UR UR11, R2 ;  /* 0x00000000020b72ca */ /* 0x002fc800000e0000 */
[----:B------:R-:W-:Y:S02]  /*1730*/  R2UR UR7, R9 ;  /* 0x00000000090772ca */ /* 0x000fe400000e0000 */
[----:B------:R-:W-:-:S07]  /*1740*/  R2UR UR12, R3 ;  /* 0x00000000030c72ca */ /* 0x000fce00000e0000 */
[----:B------:R-:W-:-:S06]  /*1750*/  UIMAD UR11, UR9, UR8, UR11 ;  /* 0x00000008090b72a4 */ /* 0x000fcc000f8e020b */
[----:B--23--:R-:W-:-:S12]  /*1760*/  UIMAD UR12, UR7, UR6, UR12 ;  /* 0x00000006070c72a4 */ /* 0x00cfd8000f8e020c */
.L_x_22:
[----:B------:R-:W-:Y:S01]  /*1770*/  @!P5 MOV R3, 0x8000 ;  /* 0x000080000003d802 */ /* 0x000fe20000000f00 */
[----:B------:R-:W-:Y:S01]  /*1780*/  ULEA UR9, UR18, UR22, 0x3 ;  /* 0x0000001612097291 */ /* 0x000fe2000f8e18ff */
[----:B----4-:R-:W-:Y:S11]  /*1790*/  @P2 BRA `(.L_x_18) ;  /* 0x0000000000102947 */ /* 0x010ff60003800000 */
[----:B------:R-:W-:Y:S04]  /*17a0*/  MOV R2, UR33 ;  /* 0x0000002100027c02 */ /* 0x000fe80008000f00 */
[----:B------:R-:W-:Y:S04]  /*17b0*/  SHF.L.U32 R5, R2, 0x1f, RZ ;  /* 0x0000001f02057819 */ /* 0x000fe800000006ff */
[----:B------:R-:W1:Y:S02]  /*17c0*/  SYNCS.PHASECHK.TRANS64.TRYWAIT P1, [UR9+0x30], R5 ;  /* 0x00003005ff0075a7 */ /* 0x000e640008021109 */
[----:B-1----:R-:W-:Y:S05]  /*17d0*/  @!P1 BRA `(.L_x_19) ;  /* 0x00000098006c9947 */ /* 0x002fea0003800000 */
.L_x_18:
[----:B------:R2:W-:Y:S01]  /*17e0*/  @!P5 SYNCS.ARRIVE.TRANS64 RZ, [UR9], R3 ;  /* 0x00000003ffffd9a7 */ /* 0x0005e20008000009 */
[----:B------:R-:W-:Y:S04]  /*17f0*/  BSSY.RECONVERGENT B0, `(.L_x_20) ;  /* 0x0000003000007945 */ /* 0x000fe80003800200 */
[----:B------:R-:W-:Y:S05]  /*1800*/  @P4 BRA `(.L_x_21) ;  /* 0x0000000000044947 */ /* 0x000fea0003800000 */
[----:B------:R-:W-:Y:S05]  /*1810*/  BPT.TRAP 0x1 ;  /* 0x000000040000795c */ /* 0x000fea0000300000 */
.L_x_21:
[----:B------:R-:W-:Y:S05]  /*1820*/  BSYNC.RECONVERGENT B0 ;  /* 0x0000000000007941 */ /* 0x000fea0003800200 */
.L_x_20:
[----:B------:R-:W-:Y:S02]  /*1830*/  UIADD3 UR32, UPT, UPT, UR18, 0x1, URZ ;  /* 0x0000000112207890 */ /* 0x000fe4000fffe0ff */
[----:B------:R-:W-:Y:S02]  /*1840*/  UIMAD UR7, UR28, UR14, UR4 ;  /* 0x0000000e1c0772a4 */ /* 0x000fe4000f8e0204 */
[----:B------:R-:W-:Y:S02]  /*1850*/  UISETP.NE.AND UP0, UPT, UR32, 0x6, UPT ;  /* 0x000000062000788c */ /* 0x000fe4000bf05270 */
[----:B------:R-:W-:Y:S02]  /*1860*/  UIMAD UR6, UR29, UR15, UR5 ;  /* 0x0000000f1d0672a4 */ /* 0x000fe4000f8e0205 */
[----:B------:R-:W-:Y:S02]  /*1870*/  USEL UR8, URZ, 0x1, UP0 ;  /* 0x00000001ff087887 */ /* 0x000fe40008000000 */
[----:B------:R-:W-:Y:S02]  /*1880*/  USEL UR32, UR32, URZ, UP0 ;  /* 0x000000ff20207287 */ /* 0x000fe40008000000 */
[----:B------:R-:W-:Y:S02]  /*1890*/  ULOP3.LUT UR33, UR33, UR8, URZ, 0x3c, !UPT ;  /* 0x0000000821217292 */ /* 0x000fe4000f8e3cff */
[----:B------:R-:W-:Y:S02]  /*18a0*/  ULEA UR8, UR32, UR22, 0x3 ;  /* 0x0000001620087291 */ /* 0x000fe4000f8e18ff */
[----:B------:R-:W-:Y:S02]  /*18b0*/  ULEA UR21, UR18, UR22, 0xe ;  /* 0x0000001612157291 */ /* 0x000fe4000f8e70ff */
[----:B------:R-:W-:Y:S01]  /*18c0*/  UIADD3 UR44, UP1, UPT, UR36, 0x80, URZ ;  /* 0x00000080242c7890 */ /* 0x000fe2000ff3e0ff */
[----:B-1----:R-:W-:Y:S01]  /*18d0*/  MOV R2, UR33 ;  /* 0x0000002100027c02 */ /* 0x002fe20008000f00 */
[----:B------:R-:W-:Y:S02]  /*18e0*/  UPRMT UR42, UR7, 0x40, UR6 ;  /* 0x00000040072a7896 */ /* 0x000fe40008000006 */
[----:B------:R-:W-:Y:S01]  /*18f0*/  UIADD3 UR24, UPT, UPT, UR21, 0x20400, URZ ;  /* 0x0002040015187890 */ /* 0x000fe2000fffe0ff */
[----:B--2---:R-:W-:Y:S01]  /*1900*/  SHF.L.U32 R3, R2, 0x1f, RZ ;  /* 0x0000001f02037819 */ /* 0x004fe200000006ff */
[----:B------:R-:W-:Y:S02]  /*1910*/  USHF.L.U32 UR10, UR30, 0x5, URZ ;  /* 0x000000051e0a7899 */ /* 0x000fe400080006ff */
[----:B------:R-:W-:Y:S01]  /*1920*/  UIADD3.X UR45, UPT, UPT, URZ, UR37, URZ, UP1, !UPT ;  /* 0x00000025ff2d7290 */ /* 0x000fe20008ffe4ff */
[----:B------:R3:W4:Y:S01]  /*1930*/  SYNCS.PHASECHK.TRANS64.TRYWAIT P2, [UR8+0x30], R3 ;  /* 0x00003003ff0075a7 */ /* 0x0007220008041108 */
[----:B------:R-:W-:Y:S02]  /*1940*/  UIADD3 UR8, UPT, UPT, UR21, 0x8400, URZ ;  /* 0x0000840015087890 */ /* 0x000fe4000fffe0ff */
[----:B------:R-:W-:Y:S02]  /*1950*/  UPRMT UR21, UR42, 0x5410, URZ ;  /* 0x000054102a157896 */ /* 0x000fe400080000ff */
[----:B------:R-:W-:Y:S02]  /*1960*/  UIADD3 UR40, UP0, UPT, UR36, 0x180, URZ ;  /* 0x0000018024287890 */ /* 0x000fe4000ff1e0ff */
[----:B------:R-:W-:Y:S02]  /*1970*/  UIADD3 UR19, UPT, UPT, UR28, 0x1, URZ ;  /* 0x000000011c137890 */ /* 0x000fe4000fffe0ff */
[----:B------:R-:W-:Y:S02]  /*1980*/  UIADD3.X UR41, UPT, UPT, URZ, UR37, URZ, UP0, !UPT ;  /* 0x00000025ff297290 */ /* 0x000fe400087fe4ff */
[----:B------:R-:W-:Y:S01]  /*1990*/  UISETP.NE.AND UP2, UPT, UR19, UR17, UPT ;  /* 0x000000111300728c */ /* 0x000fe2000bf45270 */
[----:B------:R-:W-:Y:S01]  /*19a0*/  UTMALDG.4D.IM2COL [UR8], [UR44], UR21 ;  /* 0x000000082c0073b4 */ /* 0x000fe20008058015 */
[----:B------:R-:W-:Y:S02]  /*19b0*/  UIADD3 UR18, UPT, UPT, UR29, 0x1, URZ ;  /* 0x000000011d127890 */ /* 0x000fe4000fffe0ff */
[----:B------:R-:W-:Y:S02]  /*19c0*/  UIADD3 UR20, UPT, UPT, UR20, 0x1, URZ ;  /* 0x0000000114147890 */ /* 0x000fe4000fffe0ff */
[----:B------:R-:W-:Y:S01]  /*19d0*/  UIADD3 UR42, UPT, UPT, UR30, 0x1, URZ ;  /* 0x000000011e2a7890 */ /* 0x000fe2000fffe0ff */
[----:B------:R-:W-:Y:S01]  /*19e0*/  UMOV UR38, 0x0 ;  /* 0x0000000000267882 */ /* 0x000fe20000000000 */
[----:B------:R-:W-:Y:S01]  /*19f0*/  UMOV UR39, 0x10000000 ;  /* 0x1000000000277882 */ /* 0x000fe20000000000 */
[----:B------:R-:W-:Y:S02]  /*1a00*/  UMOV UR25, UR9 ;  /* 0x0000000900197c82 */ /* 0x000fe40008000000 */
[----:B------:R-:W-:Y:S01]  /*1a10*/  @UP2 UIADD3 UR18, UPT, UPT, UR29, URZ, URZ ;  /* 0x000000ff1d122290 */ /* 0x000fe2000fffe0ff */
[----:B------:R-:W-:Y:S03]  /*1a20*/  UMOV UR26, UR10 ;  /* 0x0000000a001a7c82 */ /* 0x000fe60008000000 */
[----:B------:R-:W-:Y:S01]  /*1a30*/  UISETP.NE.AND UP0, UPT, UR18, UR16, UPT ;  /* 0x000000101200728c */ /* 0x000fe2000bf05270 */
[----:B------:R1:W-:Y:S10]  /*1a40*/  UTMALDG.4D [UR24], [UR40], desc[UR38] ;  /* 0x00002618280075b4 */ /* 0x0003f40008019000 */
[----:B------:R-:W-:Y:S07]  /*1a50*/  @UP0 UIADD3 UR42, UPT, UPT, UR30, URZ, URZ ;  /* 0x000000ff1e2a0290 */ /* 0x000fee000fffe0ff */
[----:B------:R-:W-:Y:S01]  /*1a60*/  UMOV UR30, UR42 ;  /* 0x0000002a001e7c82 */ /* 0x000fe20008000000 */
[----:B-1----:R-:W-:Y:S02]  /*1a70*/  USEL UR29, UR18, URZ, UP0 ;  /* 0x000000ff121d7287 */ /* 0x002fe40008000000 */
[----:B------:R-:W-:Y:S02]  /*1a80*/  UISETP.NE.AND UP0, UPT, UR20, UR31, UPT ;  /* 0x0000001f1400728c */ /* 0x000fe4000bf05270 */
[----:B------:R-:W-:Y:S01]  /*1a90*/  USEL UR28, UR19, URZ, UP2 ;  /* 0x000000ff131c7287 */ /* 0x000fe20009000000 */
[----:B------:R-:W-:Y:S06]  /*1aa0*/  UMOV UR18, UR32 ;  /* 0x0000002000127c82 */ /* 0x000fec0008000000 */
[----:B---3--:R-:W-:Y:S05]  /*1ab0*/  BRA.U UP0, `(.L_x_22) ;  /* 0xfffffffd002c7547 */ /* 0x008fea000b83ffff */
.L_x_17:
[----:B------:R-:W-:Y:S01]  /*1ac0*/  ULEA UR4, UR32, UR22, 0x3 ;  /* 0x0000001620047291 */ /* 0x000fe2000f8e18ff */
[----:B-1----:R-:W-:Y:S01]  /*1ad0*/  MOV R2, UR33 ;  /* 0x0000002100027c02 */ /* 0x002fe20008000f00 */
[----:B------:R-:W-:Y:S01]  /*1ae0*/  @!P0 SYNCS.ARRIVE.TRANS64.A1T0 RZ, [UR22+0xa8], RZ ;  /* 0x0000a8ffffff89a7 */ /* 0x000fe20008100016 */
[----:B------:R-:W-:Y:S02]  /*1af0*/  UISETP.GE.AND UP0, UPT, UR34, 0x1, UPT ;  /* 0x000000012200788c */ /* 0x000fe4000bf06270 */
[----:B------:R-:W-:-:S04]  /*1b00*/  SHF.L.U32 R2, R2, 0x1f, RZ ;  /* 0x0000001f02027819 */ /* 0x000fc800000006ff */
[----:B------:R1:W3:Y:S03]  /*1b10*/  SYNCS.PHASECHK.TRANS64.TRYWAIT P1, [UR4+0x30], R2 ;  /* 0x00003002ff0075a7 */ /* 0x0002e60008021104 */
[----:B------:R-:W-:Y:S05]  /*1b20*/  BRA.U !UP0, `(.L_x_23) ;  /* 0x0000000508707547 */ /* 0x000fea000b800000 */
[----:B------:R-:W4:Y:S01]  /*1b30*/  LDC.64 R8, c[0x0][0x480] ;  /* 0x00012000ff087b82 */ /* 0x000f220000000a00 */
[----:B------:R-:W2:Y:S01]  /*1b40*/  LDCU UR25, c[0x0][0x390] ;  /* 0x00007200ff1977ac */ /* 0x000ea20008000800 */
[----:B------:R-:W2:Y:S06]  /*1b50*/  LDCU UR26, c[0x0][0x38c] ;  /* 0x00007180ff1a77ac */ /* 0x000eac0008000800 */
[----:B------:R-:W4:Y:S01]  /*1b60*/  LDC.64 R6, c[0x0][0x488] ;  /* 0x00012200ff067b82 */ /* 0x000f220000000a00 */
[----:B------:R-:W2:Y:S01]  /*1b70*/  LDCU.64 UR14, c[0x0][0x4b8] ;  /* 0x00009700ff0e77ac */ /* 0x000ea20008000a00 */
[----:B------:R-:W-:Y:S01]  /*1b80*/  UIADD3 UR31, UPT, UPT, UR34, UR31, URZ ;  /* 0x0000001f221f7290 */ /* 0x000fe2000fffe0ff */
[----:B------:R-:W-:-:S05]  /*1b90*/  UMOV UR40, UR34 ;  /* 0x0000002200287c82 */ /* 0x000fca0008000000 */
[----:B-1----:R-:W1:Y:S01]  /*1ba0*/  LDC.64 R2, c[0x0][0x490] ;  /* 0x00012400ff027b82 */ /* 0x002e620000000a00 */
[----:B------:R-:W-:Y:S01]  /*1bb0*/  UMOV UR38, UR32 ;  /* 0x0000002000267c82 */ /* 0x000fe20008000000 */
[----:B----4-:R-:W-:Y:S01]  /*1bc0*/  IMAD.HI.U32 R9, R19, R9, RZ ;  /* 0x0000000913097227 */ /* 0x010fe200078e00ff */
[----:B------:R-:W-:-:S05]  /*1bd0*/  ISETP.NE.AND P0, PT, R8, 0x1, PT ;  /* 0x000000010800780c */ /* 0x000fca0003f05270 */
[----:B------:R-:W4:Y:S01]  /*1be0*/  LDC.64 R4, c[0x0][0x4b0] ;  /* 0x00012c00ff047b82 */ /* 0x000f220000000a00 */
[----:B------:R-:W-:-:S04]  /*1bf0*/  SHF.R.U32.HI R6, RZ, R6, R9 ;  /* 0x00000006ff067219 */ /* 0x000fc80000011609 */
        /* <DEDUP_REMOVED lines=10> */
[----:B----4-:R-:W-:Y:S02]  /*1ca0*/  R2UR UR8, R4 ;  /* 0x00000000040872ca */ /* 0x010fe400000e0000 */
[----:B------:R-:W-:Y:S02]  /*1cb0*/  R2UR UR9, R9 ;  /* 0x00000000090972ca */ /* 0x000fe400000e0000 */
[----:B------:R-:W-:-:S06]  /*1cc0*/  R2UR UR6, R5 ;  /* 0x00000000050672ca */ /* 0x000fcc00000e0000 */
[----:B------:R-:W-:Y:S01]  /*1cd0*/  USEL UR13, UR4, UR13, !UP0 ;  /* 0x0000000d040d7287 */ /* 0x000fe2000c000000 */
[----:B------:R-:W4:Y:S05]  /*1ce0*/  LDCU.64 UR4, c[0x0][0x4d8] ;  /* 0x00009b00ff0477ac */ /* 0x000f2a0008000a00 */
[----:B------:R-:W-:-:S04]  /*1cf0*/  IMAD R14, RZ, RZ, -UR13 ;  /* 0x8000000dff0e7e24 */ /* 0x000fc8000f8e02ff */
[----:B------:R-:W-:Y:S01]  /*1d00*/  IMAD R14, R7, R14, R6 ;  /* 0x0000000e070e7224 */ /* 0x000fe200078e0206 */
[----:B-1----:R-:W-:-:S04]  /*1d10*/  R2UR UR11, R2 ;  /* 0x00000000020b72ca */ /* 0x002fc800000e0000 */
[----:B------:R-:W-:Y:S02]  /*1d20*/  R2UR UR7, R14 ;  /* 0x000000000e0772ca */ /* 0x000fe400000e0000 */
[----:B------:R-:W-:-:S07]  /*1d30*/  R2UR UR12, R3 ;  /* 0x00000000030c72ca */ /* 0x000fce00000e0000 */
[----:B------:R-:W-:-:S06]  /*1d40*/  UIMAD UR11, UR9, UR8, UR11 ;  /* 0x00000008090b72a4 */ /* 0x000fcc000f8e020b */
[----:B--2-4-:R-:W-:-:S12]  /*1d50*/  UIMAD UR12, UR7, UR6, UR12 ;  /* 0x00000006070c72a4 */ /* 0x014fd8000f8e020c */
.L_x_28:
[----:B------:R-:W-:Y:S01]  /*1d60*/  @!P5 MOV R3, 0x8000 ;  /* 0x000080000003d802 */ /* 0x000fe20000000f00 */
[----:B------:R-:W-:Y:S01]  /*1d70*/  ULEA UR9, UR38, UR22, 0x3 ;  /* 0x0000001626097291 */ /* 0x000fe2000f8e18ff */
[----:B--23--:R-:W-:Y:S11]  /*1d80*/  @P1 BRA `(.L_x_24) ;  /* 0x0000000000101947 */ /* 0x00cff60003800000 */
[----:B------:R-:W-:Y:S04]  /*1d90*/  MOV R2, UR33 ;  /* 0x0000002100027c02 */ /* 0x000fe80008000f00 */
[----:B------:R-:W-:Y:S04]  /*1da0*/  SHF.L.U32 R5, R2, 0x1f, RZ ;  /* 0x0000001f02057819 */ /* 0x000fe800000006ff */
[----:B------:R-:W1:Y:S02]  /*1db0*/  SYNCS.PHASECHK.TRANS64.TRYWAIT P0, [UR9+0x30], R5 ;  /* 0x00003005ff0075a7 */ /* 0x000e640008001109 */
[----:B-1----:R-:W-:Y:S05]  /*1dc0*/  @!P0 BRA `(.L_x_25) ;  /* 0x0000009400088947 */ /* 0x002fea0003800000 */
.L_x_24:
[----:B------:R2:W-:Y:S01]  /*1dd0*/  @!P5 SYNCS.ARRIVE.TRANS64 RZ, [UR9], R3 ;  /* 0x00000003ffffd9a7 */ /* 0x0005e20008000009 */
[----:B------:R-:W-:Y:S04]  /*1de0*/  BSSY.RECONVERGENT B0, `(.L_x_26) ;  /* 0x0000003000007945 */ /* 0x000fe80003800200 */
[----:B------:R-:W-:Y:S05]  /*1df0*/  @P4 BRA `(.L_x_27) ;  /* 0x0000000000044947 */ /* 0x000fea0003800000 */
[----:B------:R-:W-:Y:S05]  /*1e00*/  BPT.TRAP 0x1 ;  /* 0x000000040000795c */ /* 0x000fea0000300000 */
.L_x_27:
[----:B------:R-:W-:Y:S05]  /*1e10*/  BSYNC.RECONVERGENT B0 ;  /* 0x0000000000007941 */ /* 0x000fea0003800200 */
.L_x_26:
        /* <DEDUP_REMOVED lines=8> */
[----:B------:R-:W-:Y:S02]  /*1ea0*/  UIADD3 UR39, UPT, UPT, UR28, 0x1, URZ ;  /* 0x000000011c277890 */ /* 0x000fe4000fffe0ff */
[----:B------:R-:W-:Y:S01]  /*1eb0*/  UIADD3 UR46, UP1, UPT, UR36, 0x80, URZ ;  /* 0x00000080242e7890 */ /* 0x000fe2000ff3e0ff */
[----:B-1----:R-:W-:Y:S01]  /*1ec0*/  MOV R2, UR33 ;  /* 0x0000002100027c02 */ /* 0x002fe20008000f00 */
[----:B------:R-:W-:Y:S02]  /*1ed0*/  ULEA UR16, UR38, UR22, 0xe ;  /* 0x0000001626107291 */ /* 0x000fe4000f8e70ff */
[----:B------:R-:W-:Y:S01]  /*1ee0*/  UPRMT UR41, UR6, 0x40, UR7 ;  /* 0x0000004006297896 */ /* 0x000fe20008000007 */
[----:B--2---:R-:W-:Y:S01]  /*1ef0*/  SHF.L.U32 R3, R2, 0x1f, RZ ;  /* 0x0000001f02037819 */ /* 0x004fe200000006ff */
[----:B------:R-:W-:Y:S02]  /*1f00*/  UISETP.NE.AND UP2, UPT, UR39, UR26, UPT ;  /* 0x0000001a2700728c */ /* 0x000fe4000bf45270 */
[----:B------:R-:W-:Y:S01]  /*1f10*/  USHF.L.U32 UR10, UR30, 0x5, URZ ;  /* 0x000000051e0a7899 */ /* 0x000fe200080006ff */
[----:B------:R1:W2:Y:S01]  /*1f20*/  SYNCS.PHASECHK.TRANS64.TRYWAIT P1, [UR8+0x30], R3 ;  /* 0x00003003ff0075a7 */ /* 0x0002a20008021108 */
[----:B------:R-:W-:Y:S02]  /*1f30*/  UIADD3.X UR47, UPT, UPT, URZ, UR37, URZ, UP1, !UPT ;  /* 0x00000025ff2f7290 */ /* 0x000fe40008ffe4ff */
[----:B------:R-:W-:Y:S02]  /*1f40*/  UIADD3 UR8, UPT, UPT, UR16, 0x8400, URZ ;  /* 0x0000840010087890 */ /* 0x000fe4000fffe0ff */
[----:B------:R-:W-:Y:S02]  /*1f50*/  UPRMT UR48, UR41, 0x5410, URZ ;  /* 0x0000541029307896 */ /* 0x000fe400080000ff */
[----:B------:R-:W-:Y:S02]  /*1f60*/  UIADD3 UR44, UP0, UPT, UR36, 0x180, URZ ;  /* 0x00000180242c7890 */ /* 0x000fe4000ff1e0ff */
[----:B------:R-:W-:Y:S02]  /*1f70*/  UIADD3 UR16, UPT, UPT, UR16, 0x20400, URZ ;  /* 0x0002040010107890 */ /* 0x000fe4000fffe0ff */
[----:B------:R-:W-:Y:S02]  /*1f80*/  UIADD3.X UR45, UPT, UPT, URZ, UR37, URZ, UP0, !UPT ;  /* 0x00000025ff2d7290 */ /* 0x000fe400087fe4ff */
[----:B------:R-:W-:Y:S01]  /*1f90*/  UIADD3 UR38, UPT, UPT, UR29, 0x1, URZ ;  /* 0x000000011d267890 */ /* 0x000fe2000fffe0ff */
[----:B------:R1:W-:Y:S01]  /*1fa0*/  UTMALDG.4D.IM2COL [UR8], [UR46], UR48 ;  /* 0x000000082e0073b4 */ /* 0x0003e20008058030 */
[----:B------:R-:W-:Y:S02]  /*1fb0*/  @UP2 UIADD3 UR38, UPT, UPT, UR29, URZ, URZ ;  /* 0x000000ff1d262290 */ /* 0x000fe4000fffe0ff */
[----:B------:R-:W-:Y:S02]  /*1fc0*/  UIADD3 UR41, UPT, UPT, UR30, 0x1, URZ ;  /* 0x000000011e297890 */ /* 0x000fe4000fffe0ff */
[----:B------:R-:W-:Y:S02]  /*1fd0*/  UISETP.NE.AND UP0, UPT, UR38, UR25, UPT ;  /* 0x000000192600728c */ /* 0x000fe4000bf05270 */
[----:B------:R-:W-:Y:S01]  /*1fe0*/  UIADD3 UR49, UPT, UPT, UR40, -0x1, URZ ;  /* 0xffffffff28317890 */ /* 0x000fe2000fffe0ff */
[----:B------:R-:W-:Y:S01]  /*1ff0*/  UMOV UR42, 0x0 ;  /* 0x00000000002a7882 */ /* 0x000fe20000000000 */
[----:B------:R-:W-:Y:S01]  /*2000*/  UMOV UR43, 0x10000000 ;  /* 0x10000000002b7882 */ /* 0x000fe20000000000 */
[----:B------:R-:W-:Y:S01]  /*2010*/  UMOV UR19, UR27 ;  /* 0x0000001b00137c82 */ /* 0x000fe20008000000 */
[----:B------:R-:W-:Y:S01]  /*2020*/  UMOV UR20, UR28 ;  /* 0x0000001c00147c82 */ /* 0x000fe20008000000 */
[----:B------:R-:W-:Y:S01]  /*2030*/  USEL UR28, UR39, URZ, UP2 ;  /* 0x000000ff271c7287 */ /* 0x000fe20009000000 */
[----:B------:R-:W-:Y:S03]  /*2040*/  UMOV UR21, UR29 ;  /* 0x0000001d00157c82 */ /* 0x000fe60008000000 */
[----:B------:R-:W-:Y:S02]  /*2050*/  @UP0 UIADD3 UR41, UPT, UPT, UR30, URZ, URZ ;  /* 0x000000ff1e290290 */ /* 0x000fe4000fffe0ff */
[----:B------:R-:W-:Y:S01]  /*2060*/  USEL UR29, UR38, URZ, UP0 ;  /* 0x000000ff261d7287 */ /* 0x000fe20008000000 */
[----:B------:R-:W-:Y:S01]  /*2070*/  UMOV UR17, UR9 ;  /* 0x0000000900117c82 */ /* 0x000fe20008000000 */
[----:B------:R-:W-:Y:S01]  /*2080*/  UMOV UR18, UR10 ;  /* 0x0000000a00127c82 */ /* 0x000fe20008000000 */
[----:B------:R-:W-:Y:S01]  /*2090*/  UISETP.GT.U32.AND UP0, UPT, UR40, 0x1, UPT ;  /* 0x000000012800788c */ /* 0x000fe2000bf04070 */
[----:B------:R1:W-:Y:S01]  /*20a0*/  UTMALDG.4D [UR16], [UR44], desc[UR42] ;  /* 0x00002a102c0075b4 */ /* 0x0003e20008019000 */
[----:B------:R-:W-:Y:S01]  /*20b0*/  UMOV UR38, UR32 ;  /* 0x0000002000267c82 */ /* 0x000fe20008000000 */
[----:B------:R-:W-:Y:S01]  /*20c0*/  UMOV UR40, UR49 ;  /* 0x0000003100287c82 */ /* 0x000fe20008000000 */
[----:B------:R-:W-:Y:S05]  /*20d0*/  UMOV UR30, UR41 ;  /* 0x00000029001e7c82 */ /* 0x000fea0008000000 */
[----:B-1----:R-:W-:Y:S05]  /*20e0*/  BRA.U UP0, `(.L_x_28) ;  /* 0xfffffffd001c7547 */ /* 0x002fea000b83ffff */
.L_x_23:
[----:B------:R-:W-:Y:S01]  /*20f0*/  SHF.L.U32 R3, R12, 0x1f, RZ ;  /* 0x0000001f0c037819 */ /* 0x000fe200000006ff */
[----:B------:R-:W-:-:S03]  /*2100*/  NOP ;  /* 0x0000000000007918 */ /* 0x000fc60000000000 */
[----:B------:R-:W4:Y:S02]  /*2110*/  SYNCS.PHASECHK.TRANS64.TRYWAIT P0, [UR22+0xb0], R3 ;  /* 0x0000b003ff0075a7 */ /* 0x000f240008001116 */
[----:B----4-:R-:W-:Y:S05]  /*2120*/  @!P0 BRA `(.L_x_29) ;  /* 0x0000009000488947 */ /* 0x010fea0003800000 */
.L_x_164:
[----:B------:R-:W4:Y:S01]  /*2130*/  LDS.128 R4, [UR22+0xf0] ;  /* 0x0000f016ff047984 */ /* 0x000f220008000c00 */
[----:B------:R-:W-:Y:S01]  /*2140*/  UIADD3 UR4, UPT, UPT, UR22, 0xb8, URZ ;  /* 0x000000b816047890 */ /* 0x000fe2000fffe0ff */
[----:B------:R-:W-:Y:S01]  /*2150*/  ISETP.GE.AND P0, PT, R26, 0x1, PT ;  /* 0x000000011a00780c */ /* 0x000fe20003f06270 */
[----:B------:R-:W-:Y:S01]  /*2160*/  @!PT LDS RZ, [RZ] ;  /* 0x00000000fffff984 */ /* 0x000fe20000000800 */
[----:B------:R-:W-:Y:S01]  /*2170*/  @!PT LDS RZ, [RZ] ;  /* 0x00000000fffff984 */ /* 0x000fe20000000800 */
[----:B------:R-:W-:Y:S01]  /*2180*/  @!PT LDS RZ, [RZ] ;  /* 0x00000000fffff984 */ /* 0x000fe20000000800 */
[----:B------:R-:W-:Y:S01]  /*2190*/  @!PT LDS RZ, [RZ] ;  /* 0x00000000fffff984 */ /* 0x000fe20000000800 */
[----:B------:R1:W-:Y:S06]  /*21a0*/  MEMBAR.ALL.CTA ;  /* 0x0000000000007992 */ /* 0x0003ec0000008000 */
[----:B-1----:R-:W1:Y:S01]  /*21b0*/  FENCE.VIEW.ASYNC.S ;  /* 0x00000000000073c6 */ /* 0x002e620000000000 */
[----:B------:R-:W-:-:S09]  /*21c0*/  UPRMT UR4, URZ, 0x654, UR4 ;  /* 0x00000654ff047896 */ /* 0x000fd20008000004 */
[----:B-1----:R-:W-:Y:S01]  /*21d0*/  SYNCS.ARRIVE.TRANS64.RED.A1T0 RZ, [UR4], RZ ;  /* 0x000000ffffff79a7 */ /* 0x002fe20008100404 */
[----:B----4-:R-:W-:-:S13]  /*21e0*/  LOP3.LUT P3, RZ, R6, 0x1, RZ, 0xc0, !PT ;  /* 0x0000000106ff7812 */ /* 0x010fda000786c0ff */
[----:B------:R-:W-:Y:S02]  /*21f0*/  @P3 MOV R13, R4 ;  /* 0x00000004000d3202 */ /* 0x000fe40000000f00 */
[----:B------:R-:W-:Y:S01]  /*2200*/  @P3 LOP3.LUT R10, R5, 0xffff, RZ, 0xc0, !PT ;  /* 0x0000ffff050a3812 */ /* 0x000fe200078ec0ff */
[----:B------:R-:W-:Y:S06]  /*2210*/  @!P0 BRA `(.L_x_30) ;  /* 0x0000000000b88947 */ /* 0x000fec0003800000 */
[----:B------:R-:W1:Y:S01]  /*2220*/  LDC.64 R4, c[0x0][0xb18] ;  /* 0x0002c600ff047b82 */ /* 0x000e620000000a00 */
[----:B--2---:R-:W-:-:S07]  /*2230*/  ISETP.NE.AND P2, PT, R26, 0x1, PT ;  /* 0x000000011a00780c */ /* 0x004fce0003f45270 */
[----:B------:R-:W2:Y:S08]  /*2240*/  LDC.64 R6, c[0x0][0xb10] ;  /* 0x0002c400ff067b82 */ /* 0x000eb00000000a00 */
[----:B------:R-:W4:Y:S08]  /*2250*/  LDC R8, c[0x0][0xb20] ;  /* 0x0002c800ff087b82 */ /* 0x000f300000000800 */
[----:B------:R-:W3:Y:S01]  /*2260*/  LDC R14, c[0x0][0xb0c] ;  /* 0x0002c300ff0e7b82 */ /* 0x000ee20000000800 */
[----:B-1----:R-:W-:Y:S01]  /*2270*/  IMAD.HI.U32 R9, R0, R5, RZ ;  /* 0x0000000500097227 */ /* 0x002fe200078e00ff */
[----:B------:R-:W-:-:S03]  /*2280*/  ISETP.NE.AND P0, PT, R4, 0x1, PT ;  /* 0x000000010400780c */ /* 0x000fc60003f05270 */
[----:B------:R-:W-:-:S03]  /*2290*/  IMAD.HI.U32 R5, R10, R5, RZ ;  /* 0x000000050a057227 */ /* 0x000fc600078e00ff */
[----:B------:R-:W1:Y:S01]  /*22a0*/  LDC.64 R2, c[0x0][0xb28] ;  /* 0x0002ca00ff027b82 */ /* 0x000e620000000a00 */
[----:B--2---:R-:W-:-:S04]  /*22b0*/  IMAD.HI.U32 R16, R11, R6, RZ ;  /* 0x000000060b107227 */ /* 0x004fc800078e00ff */
[----:B------:R-:W-:Y:S01]  /*22c0*/  IMAD.HI.U32 R18, R13, R6, RZ ;  /* 0x000000060d127227 */ /* 0x000fe200078e00ff */
[----:B------:R-:W-:Y:S02]  /*22d0*/  SHF.R.U32.HI R16, RZ, R7, R16 ;  /* 0x00000007ff107219 */ /* 0x000fe40000011610 */
[-C--:B----4-:R-:W-:Y:S02]  /*22e0*/  SHF.R.U32.HI R9, RZ, R8.reuse, R9 ;  /* 0x00000008ff097219 */ /* 0x090fe40000011609 */
[----:B------:R-:W-:Y:S02]  /*22f0*/  SHF.R.U32.HI R5, RZ, R8, R5 ;  /* 0x00000008ff057219 */ /* 0x000fe40000011605 */
[----:B------:R-:W-:Y:S02]  /*2300*/  SEL R9, R0, R9, !P0 ;  /* 0x0000000900097207 */ /* 0x000fe40004000000 */
[----:B------:R-:W-:Y:S02]  /*2310*/  SHF.R.U32.HI R18, RZ, R7, R18 ;  /* 0x00000007ff127219 */ /* 0x000fe40000011612 */
[----:B---3--:R-:W-:-:S02]  /*2320*/  ISETP.NE.AND P1, PT, R14, 0x1, PT ;  /* 0x000000010e00780c */ /* 0x008fc40003f25270 */
[----:B------:R-:W-:Y:S02]  /*2330*/  SEL R5, R10, R5, !P0 ;  /* 0x000000050a057207 */ /* 0x000fe40004000000 */
[----:B------:R-:W-:Y:S02]  /*2340*/  SEL R15, R11, R16, !P1 ;  /* 0x000000100b0f7207 */ /* 0x000fe40004800000 */
[----:B------:R-:W-:Y:S01]  /*2350*/  SEL R7, R13, R18, !P1 ;  /* 0x000000120d077207 */ /* 0x000fe20004800000 */
[----:B-1----:R-:W-:-:S04]  /*2360*/  IMAD.HI.U32 R16, R9, R2, RZ ;  /* 0x0000000209107227 */ /* 0x002fc800078e00ff */
[----:B------:R-:W-:Y:S01]  /*2370*/  IMAD.HI.U32 R6, R15, R2, RZ ;  /* 0x000000020f067227 */ /* 0x000fe200078e00ff */
[----:B------:R-:W-:-:S04]  /*2380*/  @P2 SHF.R.U32.HI R9, RZ, R3, R16 ;  /* 0x00000003ff092219 */ /* 0x000fc80000011610 */
[----:B------:R-:W-:Y:S01]  /*2390*/  @P2 SHF.R.U32.HI R15, RZ, R3, R6 ;  /* 0x00000003ff0f2219 */ /* 0x000fe20000011606 */
[----:B------:R-:W-:-:S04]  /*23a0*/  IMAD R9, R26, R9, RZ ;  /* 0x000000091a097224 */ /* 0x000fc800078e02ff */
[----:B------:R-:W-:Y:S01]  /*23b0*/  IMAD R6, R26, R15, RZ ;  /* 0x0000000f1a067224 */ /* 0x000fe200078e02ff */
[C---:B------:R-:W-:Y:S02]  /*23c0*/  ISETP.GE.AND P0, PT, R5.reuse, R9, PT ;  /* 0x000000090500720c */ /* 0x040fe40003f06270 */
[----:B------:R-:W-:Y:S02]  /*23d0*/  IADD3 R9, PT, PT, -R5, RZ, RZ ;  /* 0x000000ff05097210 */ /* 0x000fe40007ffe1ff */
[----:B------:R-:W-:Y:S01]  /*23e0*/  ISETP.GE.OR P0, PT, R7, R6, P0 ;  /* 0x000000060700720c */ /* 0x000fe20000706670 */
[----:B------:R-:W-:-:S04]  /*23f0*/  IMAD.HI.U32 R6, R5, R2, RZ ;  /* 0x0000000205067227 */ /* 0x000fc800078e00ff */
[----:B------:R-:W-:Y:S01]  /*2400*/  IMAD R9, R4, R9, R10 ;  /* 0x0000000904097224 */ /* 0x000fe200078e020a */
[----:B------:R-:W-:-:S04]  /*2410*/  SHF.R.U32.HI R6, RZ, R3, R6 ;  /* 0x00000003ff067219 */ /* 0x000fc80000011606 */
[----:B------:R-:W-:-:S03]  /*2420*/  SEL R6, R5, R6, !P2 ;  /* 0x0000000605067207 */ /* 0x000fc60005000000 */
[----:B------:R-:W-:-:S04]  /*2430*/  @!P0 IMAD.HI.U32 R8, R7, R2, RZ ;  /* 0x0000000207088227 */ /* 0x000fc800078e00ff */
[----:B------:R-:W-:Y:S01]  /*2440*/  IMAD.MOV R2, RZ, RZ, -R6 ;  /* 0x000000ffff027224 */ /* 0x000fe200078e0a06 */
[----:B------:R-:W-:-:S03]  /*2450*/  @!P0 SHF.R.U32.HI R8, RZ, R3, R8 ;  /* 0x00000003ff088219 */ /* 0x000fc60000011608 */
[----:B------:R-:W-:Y:S01]  /*2460*/  IMAD R2, R26, R2, R5 ;  /* 0x000000021a027224 */ /* 0x000fe200078e0205 */
        /* <DEDUP_REMOVED lines=9> */
.L_x_30:
[----:B------:R-:W1:Y:S02]  /*2500*/  LDCU UR4, c[0x0][0xb30] ;  /* 0x00016600ff0477ac */ /* 0x000e640008000800 */
[----:B-1----:R-:W-:-:S09]  /*2510*/  UISETP.NE.AND UP0, UPT, UR4, 0x1, UPT ;  /* 0x000000010400788c */ /* 0x002fd2000bf05270 */
[----:B------:R-:W-:Y:S05]  /*2520*/  BRA.U UP0, `(.L_x_31) ;  /* 0x0000000100407547 */ /* 0x000fea000b800000 */
[----:B------:R-:W1:Y:S08]  /*2530*/  LDC.64 R4, c[0x0][0xb10] ;  /* 0x0002c400ff047b82 */ /* 0x000e700000000a00 */
[----:B------:R-:W4:Y:S08]  /*2540*/  LDC.64 R2, c[0x0][0xb18] ;  /* 0x0002c600ff027b82 */ /* 0x000f300000000a00 */
[----:B------:R-:W2:Y:S08]  /*2550*/  LDC R6, c[0x0][0xb20] ;  /* 0x0002c800ff067b82 */ /* 0x000eb00000000800 */
[----:B------:R-:W3:Y:S01]  /*2560*/  LDC R8, c[0x0][0xb0c] ;  /* 0x0002c300ff087b82 */ /* 0x000ee20000000800 */
[----:B-1----:R-:W-:-:S05]  /*2570*/  IMAD.HI.U32 R4, R13, R4, RZ ;  /* 0x000000040d047227 */ /* 0x002fca00078e00ff */
[----:B------:R-:W-:Y:S01]  /*2580*/  SHF.R.U32.HI R4, RZ, R5, R4 ;  /* 0x00000005ff047219 */ /* 0x000fe20000011604 */
[----:B----4-:R-:W-:Y:S01]  /*2590*/  IMAD.HI.U32 R3, R10, R3, RZ ;  /* 0x000000030a037227 */ /* 0x010fe200078e00ff */
[----:B------:R-:W-:-:S04]  /*25a0*/  ISETP.NE.AND P0, PT, R2, 0x1, PT ;  /* 0x000000010200780c */ /* 0x000fc80003f05270 */
[----:B--2---:R-:W-:-:S04]  /*25b0*/  SHF.R.U32.HI R3, RZ, R6, R3 ;  /* 0x00000006ff037219 */ /* 0x004fc80000011603 */
[----:B------:R-:W-:Y:S02]  /*25c0*/  SEL R3, R10, R3, !P0 ;  /* 0x000000030a037207 */ /* 0x000fe40004000000 */
[----:B---3--:R-:W-:-:S04]  /*25d0*/  ISETP.NE.AND P1, PT, R8, 0x1, PT ;  /* 0x000000010800780c */ /* 0x008fc80003f25270 */
[----:B------:R-:W-:-:S05]  /*25e0*/  SEL R4, R13, R4, !P1 ;  /* 0x000000040d047207 */ /* 0x000fca0004800000 */
[----:B------:R-:W-:Y:S02]  /*25f0*/  IMAD.IADD R5, R3, 0x1, -R4 ;  /* 0x0000000103057824 */ /* 0x000fe400078e0a04 */
[----:B------:R-:W-:Y:S02]  /*2600*/  IMAD.IADD R3, R4, 0x1, -R3 ;  /* 0x0000000104037824 */ /* 0x000fe400078e0a03 */
[----:B------:R-:W-:Y:S02]  /*2610*/  IMAD R13, R5, R8, R13 ;  /* 0x00000008050d7224 */ /* 0x000fe400078e020d */
[----:B------:R-:W-:-:S07]  /*2620*/  IMAD R10, R3, R2, R10 ;  /* 0x00000002030a7224 */ /* 0x000fce00078e020a */
.L_x_31:
[----:B------:R-:W-:Y:S01]  /*2630*/  UMOV UR20, UR31 ;  /* 0x0000001f00147c82 */ /* 0x000fe20008000000 */
[----:B------:R-:W-:Y:S01]  /*2640*/  PLOP3.LUT P0, PT, PT, PT, PT, 0x80, 0x8 ;  /* 0x000000000008781c */ /* 0x000fe20003f0f070 */
[----:B------:R-:W-:Y:S01]  /*2650*/  IMAD.IADD R19, R13, 0x1, R78 ;  /* 0x000000010d137824 */ /* 0x000fe200078e024e */
[----:B------:R-:W-:Y:S01]  /*2660*/  LOP3.LUT R12, R12, 0x1, RZ, 0x3c, !PT ;  /* 0x000000010c0c7812 */ /* 0x000fe200078e3cff */
[----:B------:R-:W-:Y:S01]  /*2670*/  IMAD.IADD R16, R10, 0x1, R51 ;  /* 0x000000010a107824 */ /* 0x000fe200078e0233 */
[----:B------:R-:W-:Y:S09]  /*2680*/  @P3 BRA `(.L_x_32) ;  /* 0xffffffec00683947 */ /* 0x000ff2000383ffff */
[----:B------:R-:W-:Y:S01]  /*2690*/  UIADD3 UR22, UPT, UPT, UR22, 0x30, URZ ;  /* 0x0000003016167890 */ /* 0x000fe2000fffe0ff */
[----:B------:R-:W-:-:S03]  /*26a0*/  MOV R3, UR33 ;  /* 0x0000002100037c02 */ /* 0x000fc60008000f00 */
[----:B------:R-:W-:Y:S01]  /*26b0*/  ULEA UR4, UR32, UR22, 0x3 ;  /* 0x0000001620047291 */ /* 0x000fe2000f8e18ff */
[----:B------:R-:W-:-:S08]  /*26c0*/  SHF.L.U32 R3, R3, 0x1f, RZ ;  /* 0x0000001f03037819 */ /* 0x000fd000000006ff */
[----:B------:R-:W1:Y:S02]  /*26d0*/  SYNCS.PHASECHK.TRANS64.TRYWAIT P0, [UR4], R3 ;  /* 0x00000003ff0075a7 */ /* 0x000e640008001104 */
[----:B-1----:R-:W-:Y:S05]  /*26e0*/  @!P0 BRA `(.L_x_33) ;  /* 0x0000008800f08947 */ /* 0x002fea0003800000 */
.L_x_166:
[----:B------:R-:W-:-:S04]  /*26f0*/  UIADD3 UR6, UPT, UPT, UR32, 0x1, URZ ;  /* 0x0000000120067890 */ /* 0x000fc8000fffe0ff */
[----:B------:R-:W-:-:S04]  /*2700*/  UISETP.NE.AND UP0, UPT, UR6, 0x6, UPT ;  /* 0x000000060600788c */ /* 0x000fc8000bf05270 */
[----:B------:R-:W-:Y:S02]  /*2710*/  USEL UR5, URZ, 0x1, UP0 ;  /* 0x00000001ff057887 */ /* 0x000fe40008000000 */
[----:B------:R-:W-:Y:S02]  /*2720*/  USEL UR6, UR6, URZ, UP0 ;  /* 0x000000ff06067287 */ /* 0x000fe40008000000 */
[----:B------:R-:W-:Y:S02]  /*2730*/  ULOP3.LUT UR5, UR33, UR5, URZ, 0x3c, !UPT ;  /* 0x0000000521057292 */ /* 0x000fe4000f8e3cff */
[----:B------:R-:W-:-:S04]  /*2740*/  ULEA UR4, UR6, UR22, 0x3 ;  /* 0x0000001606047291 */ /* 0x000fc8000f8e18ff */
[----:B-1----:R-:W-:-:S04]  /*2750*/  MOV R3, UR5 ;  /* 0x0000000500037c02 */ /* 0x002fc80008000f00 */
[----:B------:R-:W-:-:S04]  /*2760*/  SHF.L.U32 R3, R3, 0x1f, RZ ;  /* 0x0000001f03037819 */ /* 0x000fc800000006ff */
[----:B------:R-:W1:Y:S02]  /*2770*/  SYNCS.PHASECHK.TRANS64.TRYWAIT P0, [UR4], R3 ;  /* 0x00000003ff0075a7 */ /* 0x000e640008001104 */
[----:B-1----:R-:W-:Y:S05]  /*2780*/  @!P0 BRA `(.L_x_34) ;  /* 0x0000008800e08947 */ /* 0x002fea0003800000 */
.L_x_168:
        /* <DEDUP_REMOVED lines=10> */
.L_x_170:
        /* <DEDUP_REMOVED lines=10> */
.L_x_172:
        /* <DEDUP_REMOVED lines=10> */
.L_x_174:
[----:B------:R-:W-:-:S04]  /*2970*/  UIADD3 UR6, UPT, UPT, UR6, 0x1, URZ ;  /* 0x0000000106067890 */ /* 0x000fc8000fffe0ff */
[----:B------:R-:W-:-:S04]  /*2980*/  UISETP.NE.AND UP0, UPT, UR6, 0x6, UPT ;  /* 0x000000060600788c */ /* 0x000fc8000bf05270 */
[----:B------:R-:W-:Y:S02]  /*2990*/  USEL UR4, URZ, 0x1, UP0 ;  /* 0x00000001ff047887 */ /* 0x000fe40008000000 */
[----:B------:R-:W-:Y:S02]  /*29a0*/  USEL UR6, UR6, URZ, UP0 ;  /* 0x000000ff06067287 */ /* 0x000fe40008000000 */
[----:B------:R-:W-:Y:S02]  /*29b0*/  ULOP3.LUT UR4, UR5, UR4, URZ, 0x3c, !UPT ;  /* 0x0000000405047292 */ /* 0x000fe4000f8e3cff */
[----:B------:R-:W-:-:S04]  /*29c0*/  ULEA UR6, UR6, UR22, 0x3 ;  /* 0x0000001606067291 */ /* 0x000fc8000f8e18ff */
[----:B------:R-:W-:Y:S02]  /*29d0*/  IMAD.U32 R2, RZ, RZ, UR4 ;  /* 0x00000004ff027e24 */ /* 0x000fe4000f8e00ff */
[----:B-1----:R-:W-:-:S03]  /*29e0*/  MOV R0, UR6 ;  /* 0x0000000600007c02 */ /* 0x002fc60008000f00 */
[----:B------:R-:W-:-:S07]  /*29f0*/  SHF.L.U32 R3, R2, 0x1f, RZ ;  /* 0x0000001f02037819 */ /* 0x000fce00000006ff */
.L_x_38:
[----:B-1----:R1:W4:Y:S02]  /*2a00*/  SYNCS.PHASECHK.TRANS64.TRYWAIT P0, [R0+URZ], R3 ;  /* 0x00000003000075a7 */ /* 0x00232400080011ff */
[----:B----4-:R-:W-:Y:S05]  /*2a10*/  @!P0 NANOSLEEP.SYNCS 0x989680 ;  /* 0x009896800000895d */ /* 0x010fea0003900000 */
[----:B------:R-:W4:Y:S02]  /*2a20*/  @!P0 SYNCS.PHASECHK.TRANS64 P0, [R0+URZ], R3 ;  /* 0x00000003000085a7 */ /* 0x000f2400080010ff */
[----:B----4-:R-:W-:Y:S05]  /*2a30*/  @P0 EXIT ;  /* 0x000000000000094d */ /* 0x010fea0003800000 */
[----:B------:R-:W-:Y:S05]  /*2a40*/  BRA `(.L_x_38) ;  /* 0xfffffffc00ec7947 */ /* 0x000fea000383ffff */
.L_x_16:
[----:B------:R-:W-:-:S04]  /*2a50*/  UISETP.NE.AND UP1, UPT, UR45, URZ, UPT ;  /* 0x000000ff2d00728c */ /* 0x000fc8000bf25270 */
[----:B------:R-:W-:-:S09]  /*2a60*/  UISETP.NE.OR UP1, UPT, UR8, 0x1, UP1 ;  /* 0x000000010800788c */ /* 0x000fd20008f25670 */
[----:B------:R-:W-:Y:S05]  /*2a70*/  BRA.U UP1, `(.L_x_39) ;  /* 0x0000000101b07547 */ /* 0x000fea000b800000 */
[----:B------:R-:W-:Y:S01]  /*2a80*/  UMOV UR4, 0x400 ;  /* 0x0000040000047882 */ /* 0x000fe20000000000 */
[----:B------:R-:W-:Y:S01]  /*2a90*/  HFMA2 R3, -RZ, RZ, 0, 5.9604644775390625e-08 ;  /* 0x00000001ff037431 */ /* 0x000fe200000001ff */
[----:B------:R-:W-:Y:S01]  /*2aa0*/  ULEA UR45, UR45, UR4, 0x18 ;  /* 0x000000042d2d7291 */ /* 0x000fe2000f8ec0ff */
[----:B------:R-:W-:Y:S01]  /*2ab0*/  ISETP.NE.AND P0, PT, R2, RZ, PT ;  /* 0x000000ff0200720c */ /* 0x000fe20003f05270 */
[----:B------:R-:W-:Y:S02]  /*2ac0*/  IMAD.MOV.U32 R8, RZ, RZ, RZ ;  /* 0x000000ffff087224 */ /* 0x000fe400078e00ff */
[----:B------:R-:W-:Y:S02]  /*2ad0*/  UIADD3 UR6, UPT, UPT, UR45, 0xb8, URZ ;  /* 0x000000b82d067890 */ /* 0x000fe4000fffe0ff */
[----:B------:R-:W-:Y:S02]  /*2ae0*/  UIADD3 UR7, UPT, UPT, UR45, 0xb0, URZ ;  /* 0x000000b02d077890 */ /* 0x000fe4000fffe0ff */
[----:B------:R-:W-:-:S12]  /*2af0*/  UPRMT UR6, URZ, 0x654, UR6 ;  /* 0x00000654ff067896 */ /* 0x000fd80008000006 */
.L_x_42:
[----:B------:R-:W-:Y:S01]  /*2b00*/  SHF.L.U32 R7, R3, 0x1f, RZ ;  /* 0x0000001f03077819 */ /* 0x000fe200000006ff */
[----:B------:R-:W-:Y:S02]  /*2b10*/  IMAD.U32 R9, RZ, RZ, UR7 ;  /* 0x00000007ff097e24 */ /* 0x000fe4000f8e00ff */
[----:B------:R-:W-:Y:S01]  /*2b20*/  @!P0 IMAD.MOV.U32 R5, RZ, RZ, 0x10 ;  /* 0x00000010ff058424 */ /* 0x000fe200078e00ff */
[----:B------:R-:W1:Y:S02]  /*2b30*/  SYNCS.PHASECHK.TRANS64.TRYWAIT P1, [UR45+0xb8], R7 ;  /* 0x0000b807ff0075a7 */ /* 0x000e64000802112d */
[----:B------:R-:W-:-:S04]  /*2b40*/  PRMT R9, R2, 0x654, R9 ;  /* 0x0000065402097816 */ /* 0x000fc80000000009 */
[----:B------:R-:W-:Y:S01]  /*2b50*/  SEL R0, R9, R0, !P0 ;  /* 0x0000000009007207 */ /* 0x000fe20004000000 */
[----:B-1----:R-:W-:Y:S06]  /*2b60*/  @!P1 BRA `(.L_x_40) ;  /* 0x0000008800489947 */ /* 0x002fec0003800000 */
.L_x_176:
[----:B------:R-:W-:Y:S01]  /*2b70*/  UIADD3 UR4, UPT, UPT, UR45, 0xf0, URZ ;  /* 0x000000f02d047890 */ /* 0x000fe2000fffe0ff */
[----:B------:R2:W-:Y:S01]  /*2b80*/  @!P0 SYNCS.ARRIVE.TRANS64.RED RZ, [R0+URZ], R5 ;  /* 0x0000000500ff89a7 */ /* 0x0005e200080004ff */
[----:B------:R-:W-:Y:S01]  /*2b90*/  UIADD3 UR5, UPT, UPT, UR45, 0xb0, URZ ;  /* 0x000000b02d057890 */ /* 0x000fe2000fffe0ff */
[----:B------:R-:W-:-:S08]  /*2ba0*/  LOP3.LUT R3, R3, 0x1, RZ, 0x3c, !PT ;  /* 0x0000000103037812 */ /* 0x000fd000078e3cff */
[----:B------:R-:W-:Y:S06]  /*2bb0*/  UGETNEXTWORKID.BROADCAST [UR4], [UR5] ;  /* 0x00000000040073ca */ /* 0x000fec0008000100 */
[----:B--2---:R-:W-:-:S04]  /*2bc0*/  SHF.L.U32 R5, R8, 0x1f, RZ ;  /* 0x0000001f08057819 */ /* 0x004fc800000006ff */
[----:B------:R-:W2:Y:S02]  /*2bd0*/  SYNCS.PHASECHK.TRANS64.TRYWAIT P1, [UR45+0xb0], R5 ;  /* 0x0000b005ff0075a7 */ /* 0x000ea4000802112d */
[----:B--2---:R-:W-:Y:S05]  /*2be0*/  @!P1 BRA `(.L_x_41) ;  /* 0x0000008800409947 */ /* 0x004fea0003800000 */
.L_x_178:
[----:B-1----:R-:W1:Y:S01]  /*2bf0*/  LDS.128 R4, [UR45+0xf0] ;  /* 0x0000f02dff047984 */ /* 0x002e620008000c00 */
[----:B------:R-:W-:Y:S01]  /*2c00*/  LOP3.LUT R8, R8, 0x1, RZ, 0x3c, !PT ;  /* 0x0000000108087812 */ /* 0x000fe200078e3cff */
[----:B------:R-:W-:Y:S01]  /*2c10*/  @!PT LDS RZ, [RZ] ;  /* 0x00000000fffff984 */ /* 0x000fe20000000800 */
[----:B------:R-:W-:Y:S01]  /*2c20*/  @!PT LDS RZ, [RZ] ;  /* 0x00000000fffff984 */ /* 0x000fe20000000800 */
[----:B------:R-:W-:Y:S01]  /*2c30*/  @!PT LDS RZ, [RZ] ;  /* 0x00000000fffff984 */ /* 0x000fe20000000800 */
[----:B------:R-:W-:Y:S01]  /*2c40*/  @!PT LDS RZ, [RZ] ;  /* 0x00000000fffff984 */ /* 0x000fe20000000800 */
[----:B------:R2:W-:Y:S06]  /*2c50*/  MEMBAR.ALL.CTA ;  /* 0x0000000000007992 */ /* 0x0005ec0000008000 */
[----:B--2---:R-:W2:Y:S02]  /*2c60*/  FENCE.VIEW.ASYNC.S ;  /* 0x00000000000073c6 */ /* 0x004ea40000000000 */
[----:B--2---:R-:W-:Y:S01]  /*2c70*/  SYNCS.ARRIVE.TRANS64.RED.A1T0 RZ, [UR6], RZ ;  /* 0x000000ffffff79a7 */ /* 0x004fe20008100406 */
[----:B-1----:R-:W-:-:S13]  /*2c80*/  LOP3.LUT P1, RZ, R6, 0x1, RZ, 0xc0, !PT ;  /* 0x0000000106ff7812 */ /* 0x002fda000782c0ff */
[----:B------:R-:W-:Y:S05]  /*2c90*/  @P1 BRA `(.L_x_42) ;  /* 0xfffffffc00981947 */ /* 0x000fea000383ffff */
[----:B------:R-:W-:-:S04]  /*2ca0*/  SHF.L.U32 R0, R3, 0x1f, RZ ;  /* 0x0000001f03007819 */ /* 0x000fc800000006ff */
[----:B------:R-:W1:Y:S02]  /*2cb0*/  SYNCS.PHASECHK.TRANS64 P0, [UR45+0xb8], R0 ;  /* 0x0000b800ff0075a7 */ /* 0x000e64000800102d */
[----:B-1----:R-:W-:Y:S05]  /*2cc0*/  @P0 EXIT ;  /* 0x000000000000094d */ /* 0x002fea0003800000 */
[----:B------:R-:W-:-:S07]  /*2cd0*/  MOV R0, UR45 ;  /* 0x0000002d00007c02 */ /* 0x000fce0008000f00 */
.L_x_43:
[----:B-1----:R-:W-:-:S04]  /*2ce0*/  SHF.L.U32 R5, R3, 0x1f, RZ ;  /* 0x0000001f03057819 */ /* 0x002fc800000006ff */
[----:B------:R1:W2:Y:S03]  /*2cf0*/  SYNCS.PHASECHK.TRANS64.TRYWAIT P0, [R0+URZ+0xb8], R5 ;  /* 0x0000b805000075a7 */ /* 0x0002a600080011ff */
[----:B--2---:R-:W-:Y:S05]  /*2d00*/  @!P0 NANOSLEEP.SYNCS 0x989680 ;  /* 0x009896800000895d */ /* 0x004fea0003900000 */
[----:B------:R-:W2:Y:S02]  /*2d10*/  @!P0 SYNCS.PHASECHK.TRANS64 P0, [R0+URZ+0xb8], R5 ;  /* 0x0000b805000085a7 */ /* 0x000ea400080010ff */
[----:B--2---:R-:W-:Y:S05]  /*2d20*/  @P0 EXIT ;  /* 0x000000000000094d */ /* 0x004fea0003800000 */
[----:B------:R-:W-:Y:S05]  /*2d30*/  BRA `(.L_x_43) ;  /* 0xfffffffc00e87947 */ /* 0x000fea000383ffff */
.L_x_39:
[----:B------:R-:W-:-:S09]  /*2d40*/  UISETP.NE.AND UP1, UPT, UR8, URZ, UPT ;  /* 0x000000ff0800728c */ /* 0x000fd2000bf25270 */
[----:B------:R-:W-:Y:S05]  /*2d50*/  BRA.U UP1, `(.L_x_44) ;  /* 0x0000000d01787547 */ /* 0x000fea000b800000 */
[----:B------:R-:W-:Y:S01]  /*2d60*/  UMOV UR4, 0x40 ;  /* 0x0000004000047882 */ /* 0x000fe20000000000 */
[----:B------:R-:W-:Y:S01]  /*2d70*/  NOP ;  /* 0x0000000000007918 */ /* 0x000fe20000000000 */
[----:B------:R-:W-:Y:S01]  /*2d80*/  ULEA UR4, UR45, UR4, 0x18 ;  /* 0x000000042d047291 */ /* 0x000fe2000f8ec0ff */
[----:B------:R-:W-:Y:S02]  /*2d90*/  UMOV UR5, 0x400 ;  /* 0x0000040000057882 */ /* 0x000fe40000000000 */
[----:B------:R-:W-:-:S06]  /*2da0*/  ULEA UR45, UR45, UR5, 0x18 ;  /* 0x000000052d2d7291 */ /* 0x000fcc000f8ec0ff */
[----:B------:R-:W1:Y:S02]  /*2db0*/  LDS.U8 R0, [UR4+0x1c] ;  /* 0x00001c04ff007984 */ /* 0x000e640008000000 */
[----:B-1----:R-:W-:-:S13]  /*2dc0*/  ISETP.NE.AND P0, PT, R0, RZ, PT ;  /* 0x000000ff0000720c */ /* 0x002fda0003f05270 */
[----:B------:R-:W-:Y:S05]  /*2dd0*/  @P0 BRA `(.L_x_45) ;  /* 0x0000000000580947 */ /* 0x000fea0003800000 */
[----:B------:R-:W-:-:S13]  /*2de0*/  ELECT P0, URZ, PT ;  /* 0x0000000000ff782f */ /* 0x000fda0003800000 */
[----:B------:R-:W-:Y:S05]  /*2df0*/  @!P0 BRA `(.L_x_46) ;  /* 0x0000000000608947 */ /* 0x000fea0003800000 */
[----:B------:R-:W-:Y:S01]  /*2e00*/  UMOV UR5, 0x10 ;  /* 0x0000001000057882 */ /* 0x000fe20000000000 */
[----:B------:R-:W-:Y:S01]  /*2e10*/  HFMA2 R0, -RZ, RZ, 0, 5.9604644775390625e-08 ;  /* 0x00000001ff007431 */ /* 0x000fe200000001ff */
[----:B------:R-:W-:-:S03]  /*2e20*/  MOV R2, 0xffff ;  /* 0x0000ffff00027802 */ /* 0x000fc60000000f00 */
[----:B------:R-:W-:Y:S04]  /*2e30*/  DEPBAR.LE SB1, 0x36 ;  /* 0x00009d800000791a */ /* 0x000fe80000000000 */
[----:B------:R-:W1:Y:S02]  /*2e40*/  UTCATOMSWS.FIND_AND_SET.ALIGN UP0, UR5, UR5 ;  /* 0x00000005000575e3 */ /* 0x000e640008000800 */
[----:B-1----:R-:W-:Y:S01]  /*2e50*/  MOV R3, UR5 ;  /* 0x0000000500037c02 */ /* 0x002fe20008000f00 */
[----:B------:R-:W-:Y:S06]  /*2e60*/  BRA.U UP0, `(.L_x_47) ;  /* 0x0000000100187547 */ /* 0x000fec000b800000 */
.L_x_48:
[----:B------:R-:W-:Y:S05]  /*2e70*/  NANOSLEEP 0x64 ;  /* 0x000000640000795d */ /* 0x000fea0003800000 */
[----:B------:R-:W-:-:S05]  /*2e80*/  UMOV UR5, 0x10 ;  /* 0x0000001000057882 */ /* 0x000fca0000000000 */
[----:B------:R-:W-:Y:S04]  /*2e90*/  DEPBAR.LE SB1, 0x36 ;  /* 0x00009d800000791a */ /* 0x000fe80000000000 */
[----:B------:R-:W1:Y:S02]  /*2ea0*/  UTCATOMSWS.FIND_AND_SET.ALIGN UP0, UR5, UR5 ;  /* 0x00000005000575e3 */ /* 0x000e640008000800 */
[----:B-1----:R-:W-:Y:S01]  /*2eb0*/  MOV R3, UR5 ;  /* 0x0000000500037c02 */ /* 0x002fe20008000f00 */
[----:B------:R-:W-:Y:S05]  /*2ec0*/  BRA.U !UP0, `(.L_x_48) ;  /* 0xfffffffd08e87547 */ /* 0x000fea000b83ffff */
.L_x_47:
[-C--:B------:R-:W-:Y:S02]  /*2ed0*/  SHF.L.U32 R2, R2, R3.reuse, RZ ;  /* 0x0000000302027219 */ /* 0x080fe400000006ff */
[----:B------:R-:W-:Y:S01]  /*2ee0*/  SHF.L.U32 R0, R0, R3, RZ ;  /* 0x0000000300007219 */ /* 0x000fe200000006ff */
[----:B------:R-:W-:Y:S02]  /*2ef0*/  IMAD.SHL.U32 R3, R3, 0x20, RZ ;  /* 0x0000002003037824 */ /* 0x000fe400078e00ff */
[----:B------:R1:W-:Y:S04]  /*2f00*/  ATOMS.OR RZ, [UR4+0x14], R2 ;  /* 0x00001402ffff798c */ /* 0x0003e8000b000004 */
[----:B------:R1:W-:Y:S04]  /*2f10*/  ATOMS.OR RZ, [UR4+0x18], R0 ;  /* 0x00001800ffff798c */ /* 0x0003e8000b000004 */
[----:B------:R1:W-:Y:S01]  /*2f20*/  STS [UR45+0x100], R3 ;  /* 0x00010003ff007988 */ /* 0x0003e2000800082d */
[----:B------:R-:W-:Y:S05]  /*2f30*/  BRA `(.L_x_46) ;  /* 0x0000000000107947 */ /* 0x000fea0003800000 */
.L_x_45:
[----:B------:R-:W-:Y:S02]  /*2f40*/  MOV R0, 0xffffffff ;  /* 0xffffffff00007802 */ /* 0x000fe40000000f00 */
[----:B------:R-:W-:-:S03]  /*2f50*/  MOV R2, 0x2f80 ;  /* 0x00002f8000027802 */ /* 0x000fc60000000f00 */
[----:B------:R1:W-:Y:S04]  /*2f60*/  STS [UR45+0x100], R0 ;  /* 0x00010000ff007988 */ /* 0x0003e8000800082d */
[----:B-1-3-5:R-:W-:Y:S05]  /*2f70*/  CALL.REL.NOINC `($__internal_1_$__cuda_sm10x_tcgen05_guardrail_trap_phase_invalid_during_alloc) ;  /* 0x0000009000007944 */ /* 0x02afea0003c00000 */
.L_x_46:
[----:B------:R-:W-:Y:S05]  /*2f80*/  WARPSYNC.ALL ;  /* 0x0000000000007948 */ /* 0x000fea0003800000 */
[----:B------:R-:W2:Y:S01]  /*2f90*/  S2UR UR6, SR_CgaCtaId ;  /* 0x00000000000679c3 */ /* 0x000ea20000008800 */
[----:B------:R-:W-:Y:S01]  /*2fa0*/  UMOV UR4, 0x400 ;  /* 0x0000040000047882 */ /* 0x000fe20000000000 */
[----:B------:R-:W-:-:S06]  /*2fb0*/  NOP ;  /* 0x0000000000007918 */ /* 0x000fcc0000000000 */
[----:B------:R-:W-:Y:S06]  /*2fc0*/  BAR.ARV 0x6, 0xa0 ;  /* 0x0182800000007b1d */ /* 0x000fec0000002000 */
[----:B------:R-:W-:Y:S01]  /*2fd0*/  IMAD.MOV.U32 R8, RZ, RZ, 0x1 ;  /* 0x00000001ff087424 */ /* 0x000fe200078e00ff */
[----:B------:R-:W-:Y:S01]  /*2fe0*/  UMOV UR15, URZ ;  /* 0x000000ff000f7c82 */ /* 0x000fe20008000000 */
[----:B------:R-:W-:Y:S01]  /*2ff0*/  UMOV UR14, URZ ;  /* 0x000000ff000e7c82 */ /* 0x000fe20008000000 */
[----:B------:R-:W-:Y:S01]  /*3000*/  UMOV UR24, 0x0 ;  /* 0x0000000000187882 */ /* 0x000fe20000000000 */
[----:B------:R-:W-:Y:S01]  /*3010*/  UMOV UR25, 0x8200910 ;  /* 0x0820091000197882 */ /* 0x000fe20000000000 */
[----:B------:R-:W-:Y:S01]  /*3020*/  UMOV UR22, 0x0 ;  /* 0x0000000000167882 */ /* 0x000fe20000000000 */
[----:B------:R-:W-:Y:S01]  /*3030*/  UMOV UR23, 0x8200910 ;  /* 0x0820091000177882 */ /* 0x000fe20000000000 */
[----:B------:R-:W-:Y:S01]  /*3040*/  UMOV UR20, 0x0 ;  /* 0x0000000000147882 */ /* 0x000fe20000000000 */
[----:B------:R-:W-:Y:S01]  /*3050*/  UMOV UR21, 0x8200910 ;  /* 0x0820091000157882 */ /* 0x000fe20000000000 */
[----:B------:R-:W-:Y:S01]  /*3060*/  UMOV UR18, 0x0 ;  /* 0x0000000000127882 */ /* 0x000fe20000000000 */
[----:B--2---:R-:W-:Y:S01]  /*3070*/  ULEA UR6, UR6, UR4, 0x18 ;  /* 0x0000000406067291 */ /* 0x004fe2000f8ec0ff */
[----:B------:R-:W2:Y:S03]  /*3080*/  LDCU.64 UR4, c[0x0][0x388] ;  /* 0x00007100ff0477ac */ /* 0x000ea60008000a00 */
[----:B------:R-:W-:-:S02]  /*3090*/  UIADD3 UR9, UPT, UPT, UR6, 0x8400, URZ ;  /* 0x0000840006097890 */ /* 0x000fc4000fffe0ff */
[----:B------:R-:W-:-:S03]  /*30a0*/  UIADD3 UR10, UPT, UPT, UR6, 0x20400, URZ ;  /* 0x00020400060a7890 */ /* 0x000fc6000fffe0ff */
[----:B------:R-:W1:Y:S01]  /*30b0*/  LDS R9, [UR6+0x100] ;  /* 0x00010006ff097984 */ /* 0x000e620008000800 */
[----:B------:R-:W-:Y:S02]  /*30c0*/  USHF.R.U32.HI UR9, URZ, 0x4, UR9 ;  /* 0x00000004ff097899 */ /* 0x000fe40008011609 */
[----:B------:R-:W-:Y:S02]  /*30d0*/  USHF.R.U32.HI UR10, URZ, 0x4, UR10 ;  /* 0x00000004ff0a7899 */ /* 0x000fe4000801160a */
[----:B------:R-:W-:Y:S02]  /*30e0*/  ULOP3.LUT UR9, UR9, 0x3fff, URZ, 0xc0, !UPT ;  /* 0x00003fff09097892 */ /* 0x000fe4000f8ec0ff */
[----:B------:R-:W-:Y:S02]  /*30f0*/  ULOP3.LUT UR10, UR10, 0x3fff, URZ, 0xc0, !UPT ;  /* 0x00003fff0a0a7892 */ /* 0x000fe4000f8ec0ff */
[----:B------:R-:W-:Y:S02]  /*3100*/  ULOP3.LUT UR9, UR9, 0x10000, URZ, 0xfc, !UPT ;  /* 0x0001000009097892 */ /* 0x000fe4000f8efcff */
[----:B--2---:R-:W-:-:S02]  /*3110*/  UIADD3 UR7, UPT, UPT, UR4, 0x1f, URZ ;  /* 0x0000001f04077890 */ /* 0x004fc4000fffe0ff */
[----:B------:R-:W-:Y:S02]  /*3120*/  ULOP3.LUT UR10, UR10, 0x10000, URZ, 0xfc, !UPT ;  /* 0x000100000a0a7892 */ /* 0x000fe4000f8efcff */
[----:B------:R-:W-:Y:S01]  /*3130*/  USHF.R.S32.HI UR4, URZ, 0x1f, UR7 ;  /* 0x0000001fff047899 */ /* 0x000fe20008011407 */
[----:B------:R-:W-:-:S03]  /*3140*/  UMOV UR19, 0x8200910 ;  /* 0x0820091000137882 */ /* 0x000fc60000000000 */
[----:B------:R-:W-:-:S04]  /*3150*/  ULEA.HI UR7, UR4, UR7, URZ, 0x5 ;  /* 0x0000000704077291 */ /* 0x000fc8000f8f28ff */
[----:B------:R-:W-:-:S03]  /*3160*/  USHF.R.S32.HI UR7, URZ, 0x5, UR7 ;  /* 0x00000005ff077899 */ /* 0x000fc60008011407 */
[----:B------:R-:W2:Y:S01]  /*3170*/  LDCU UR4, c[0x0][0x390] ;  /* 0x00007200ff0477ac */ /* 0x000ea20008000800 */
[----:B------:R-:W-:Y:S02]  /*3180*/  UIMAD UR7, UR7, UR5, URZ ;  /* 0x00000005070772a4 */ /* 0x000fe4000f8e02ff */
[----:B------:R-:W-:-:S04]  /*3190*/  UIADD3 UR5, UPT, UPT, UR6, 0xb8, URZ ;  /* 0x000000b806057890 */ /* 0x000fc8000fffe0ff */
[----:B------:R-:W-:Y:S01]  /*31a0*/  UPRMT UR5, URZ, 0x654, UR5 ;  /* 0x00000654ff057896 */ /* 0x000fe20008000005 */
[C---:B-1----:R-:W-:Y:S01]  /*31b0*/  VIADD R3, R9.reuse, 0x80 ;  /* 0x0000008009037836 */ /* 0x042fe20000000000 */
[----:B------:R-:W-:Y:S01]  /*31c0*/  LOP3.LUT R2, R9, 0xffff, RZ, 0xc0, !PT ;  /* 0x0000ffff09027812 */ /* 0x000fe200078ec0ff */
[----:B--2---:R-:W-:-:S03]  /*31d0*/  UIMAD UR4, UR7, UR4, URZ ;  /* 0x00000004070472a4 */ /* 0x004fc6000f8e02ff */
[----:B------:R-:W-:Y:S01]  /*31e0*/  LOP3.LUT R3, R3, 0xffff, RZ, 0xc0, !PT ;  /* 0x0000ffff03037812 */ /* 0x000fe200078ec0ff */
[----:B------:R-:W-:-:S04]  /*31f0*/  UIADD3 UR16, UPT, UPT, UR4, -0x1, URZ ;  /* 0xffffffff04107890 */ /* 0x000fc8000fffe0ff */
[----:B------:R1:W-:Y:S01]  /*3200*/  STL.64 [R1], R2 ;  /* 0x0000000201007387 */ /* 0x0003e20000100a00 */
[----:B------:R-:W-:Y:S01]  /*3210*/  UISETP.GE.AND UP2, UPT, UR4, 0x1, UPT ;  /* 0x000000010400788c */ /* 0x000fe2000bf46270 */
[----:B-1----:R-:W-:-:S10]  /*3220*/  CS2R R2, SRZ ;  /* 0x0000000000027805 */ /* 0x002fd4000001ff00 */
.L_x_55:
[----:B-1----:R-:W-:-:S04]  /*3230*/  SHF.L.U32 R5, R3, 0x1f, RZ ;  /* 0x0000001f03057819 */ /* 0x002fc800000006ff */
[----:B------:R-:W1:Y:S02]  /*3240*/  SYNCS.PHASECHK.TRANS64.TRYWAIT P0, [UR6+0xb0], R5 ;  /* 0x0000b005ff0075a7 */ /* 0x000e640008001106 */
[----:B-12-4-:R-:W-:Y:S05]  /*3250*/  @!P0 BRA `(.L_x_49) ;  /* 0x0000008000bc8947 */ /* 0x016fea0003800000 */
.L_x_180:
[----:B-1----:R-:W1:Y:S01]  /*3260*/  LDS.128 R4, [UR6+0xf0] ;  /* 0x0000f006ff047984 */ /* 0x002e620008000c00 */
[----:B------:R-:W-:Y:S01]  /*3270*/  ULEA UR8, UR15, UR6, 0x3 ;  /* 0x000000060f087291 */ /* 0x000fe2000f8e18ff */
[----:B------:R-:W-:Y:S01]  /*3280*/  SHF.L.U32 R0, R8, 0x1f, RZ ;  /* 0x0000001f08007819 */ /* 0x000fe200000006ff */
[----:B------:R-:W-:Y:S01]  /*3290*/  @!PT LDS RZ, [RZ] ;  /* 0x00000000fffff984 */ /* 0x000fe20000000800 */
[----:B------:R-:W-:Y:S01]  /*32a0*/  @!PT LDS RZ, [RZ] ;  /* 0x00000000fffff984 */ /* 0x000fe20000000800 */
[----:B------:R-:W-:Y:S01]  /*32b0*/  @!PT LDS RZ, [RZ] ;  /* 0x00000000fffff984 */ /* 0x000fe20000000800 */
[----:B------:R-:W-:Y:S01]  /*32c0*/  @!PT LDS RZ, [RZ] ;  /* 0x00000000fffff984 */ /* 0x000fe20000000800 */
[----:B------:R2:W-:Y:S06]  /*32d0*/  MEMBAR.ALL.CTA ;  /* 0x0000000000007992 */ /* 0x0005ec0000008000 */
[----:B--2---:R-:W2:Y:S02]  /*32e0*/  FENCE.VIEW.ASYNC.S ;  /* 0x00000000000073c6 */ /* 0x004ea40000000000 */
[----:B--2---:R-:W-:Y:S01]  /*32f0*/  SYNCS.ARRIVE.TRANS64.RED.A1T0 RZ, [UR5], RZ ;  /* 0x000000ffffff79a7 */ /* 0x004fe20008100405 */
[----:B------:R-:W2:Y:S01]  /*3300*/  SYNCS.PHASECHK.TRANS64.TRYWAIT P0, [UR8+0xd0], R0 ;  /* 0x0000d000ff0075a7 */ /* 0x000ea20008001108 */
[----:B-1----:R-:W-:Y:S01]  /*3310*/  LOP3.LUT P3, RZ, R6, 0x1, RZ, 0xc0, !PT ;  /* 0x0000000106ff7812 */ /* 0x002fe2000786c0ff */
[----:B--2---:R-:W-:-:S12]  /*3320*/  @!P0 BRA `(.L_x_50) ;  /* 0x0000008000a08947 */ /* 0x004fd80003800000 */
.L_x_182:
[----:B------:R-:W-:Y:S05]  /*3330*/  BRA.U !UP2, `(.L_x_51) ;  /* 0x000000010af07547 */ /* 0x000fea000b800000 */
[----:B-1----:R-:W-:Y:S01]  /*3340*/  IMAD.U32 R0, RZ, RZ, UR15 ;  /* 0x0000000fff007e24 */ /* 0x002fe2000f8e00ff */
[----:B------:R-:W-:-:S04]  /*3350*/  ULEA UR4, UR14, UR6, 0x3 ;  /* 0x000000060e047291 */ /* 0x000fc8000f8e18ff */
[----:B------:R-:W-:Y:S02]  /*3360*/  LEA R4, R0, R1, 0x2 ;  /* 0x0000000100047211 */ /* 0x000fe400078e10ff */
[----:B------:R-:W-:-:S04]  /*3370*/  SHF.L.U32 R0, R2, 0x1f, RZ ;  /* 0x0000001f02007819 */ /* 0x000fc800000006ff */
[----:B------:R-:W5:Y:S01]  /*3380*/  LDL R4, [R4] ;  /* 0x0000000004047983 */ /* 0x000f620000100800 */
[----:B------:R1:W2:Y:S01]  /*3390*/  SYNCS.PHASECHK.TRANS64.TRYWAIT P2, [UR4], R0 ;  /* 0x00000000ff0075a7 */ /* 0x0002a20008041104 */
[----:B------:R-:W-:Y:S01]  /*33a0*/  UPLOP3.LUT UP3, UPT, UPT, UPT, UPT, 0x40, 0x4 ;  /* 0x000000000004789c */ /* 0x000fe20003f6e870 */
[----:B------:R-:W-:Y:S01]  /*33b0*/  UMOV UR13, UR16 ;  /* 0x00000010000d7c82 */ /* 0x000fe20008000000 */
[----:B------:R-:W-:-:S09]  /*33c0*/  UMOV UR12, UR14 ;  /* 0x0000000e000c7c82 */ /* 0x000fd20008000000 */
.L_x_54:
[----:B----4-:R-:W-:Y:S01]  /*33d0*/  ULEA UR7, UR12, UR6, 0x3 ;  /* 0x000000060c077291 */ /* 0x010fe2000f8e18ff */
[----:B-12---:R-:W-:Y:S11]  /*33e0*/  @P2 BRA `(.L_x_52) ;  /* 0x00000000000c2947 */ /* 0x006ff60003800000 */
[----:B------:R-:W-:Y:S04]  /*33f0*/  SHF.L.U32 R5, R2, 0x1f, RZ ;  /* 0x0000001f02057819 */ /* 0x000fe800000006ff */
[----:B------:R-:W2:Y:S02]  /*3400*/  SYNCS.PHASECHK.TRANS64.TRYWAIT P0, [UR7], R5 ;  /* 0x00000005ff0075a7 */ /* 0x000ea40008001107 */
[----:B--2---:R-:W-:Y:S05]  /*3410*/  @!P0 BRA `(.L_x_53) ;  /* 0x00000080007c8947 */ /* 0x004fea0003800000 */
.L_x_52:
[----:B------:R-:W-:Y:S01]  /*3420*/  UISETP.NE.AND UP0, UPT, UR13, URZ, UPT ;  /* 0x000000ff0d00728c */ /* 0x000fe2000bf05270 */
[----:B------:R-:W-:Y:S01]  /*3430*/  PLOP3.LUT P2, PT, PT, PT, PT, 0x80, 0x8 ;  /* 0x000000000008781c */ /* 0x000fe20003f4f070 */
[----:B------:R-:W-:Y:S01]  /*3440*/  UIADD3 UR14, UPT, UPT, UR12, 0x1, URZ ;  /* 0x000000010c0e7890 */ /* 0x000fe2000fffe0ff */
[----:B------:R-:W-:Y:S03]  /*3450*/  ELECT P1, URZ, PT ;  /* 0x0000000000ff782f */ /* 0x000fe60003820000 */
[----:B------:R-:W-:Y:S01]  /*3460*/  UISETP.NE.AND UP1, UPT, UR14, 0x6, UPT ;  /* 0x000000060e00788c */ /* 0x000fe2000bf25270 */
[----:B------:R-:W-:Y:S01]  /*3470*/  PLOP3.LUT P0, PT, PT, PT, UP0, 0x80, 0x8 ;  /* 0x000000000008781c */ /* 0x000fe20003f0f008 */
[----:B------:R-:W-:Y:S02]  /*3480*/  ULEA UR26, UR12, UR10, 0xa ;  /* 0x0000000a0c1a7291 */ /* 0x000fe4000f8e50ff */
[----:B------:R-:W-:Y:S02]  /*3490*/  USEL UR11, URZ, 0x1, UP1 ;  /* 0x00000001ff0b7887 */ /* 0x000fe40008800000 */
[----:B------:R-:W-:Y:S02]  /*34a0*/  USEL UR14, UR14, URZ, UP1 ;  /* 0x000000ff0e0e7287 */ /* 0x000fe40008800000 */
[----:B------:R-:W-:Y:S02]  /*34b0*/  ULEA UR28, UR12, UR9, 0xa ;  /* 0x000000090c1c7291 */ /* 0x000fe4000f8e50ff */
[----:B------:R-:W-:Y:S01]  /*34c0*/  @UP0 ULEA UR4, UR14, UR6, 0x3 ;  /* 0x000000060e040291 */ /* 0x000fe2000f8e18ff */
[----:B------:R-:W-:Y:S01]  /*34d0*/  LOP3.LUT R2, R2, UR11, RZ, 0x3c, !PT ;  /* 0x0000000b02027c12 */ /* 0x000fe2000f8e3cff */
[----:B------:R-:W-:Y:S02]  /*34e0*/  UIADD3 UR36, UPT, UPT, UR26, 0x2, URZ ;  /* 0x000000021a247890 */ /* 0x000fe4000fffe0ff */
[----:B------:R-:W-:Y:S01]  /*34f0*/  UIADD3 UR34, UPT, UPT, UR28, 0x2, URZ ;  /* 0x000000021c227890 */ /* 0x000fe2000fffe0ff */
[----:B-1----:R-:W-:Y:S01]  /*3500*/  @P0 SHF.L.U32 R0, R2, 0x1f, RZ ;  /* 0x0000001f02000819 */ /* 0x002fe200000006ff */
[----:B------:R-:W-:Y:S02]  /*3510*/  UIADD3 UR32, UPT, UPT, UR26, 0x4, URZ ;  /* 0x000000041a207890 */ /* 0x000fe4000fffe0ff */
[----:B------:R-:W-:Y:S01]  /*3520*/  UIADD3 UR30, UPT, UPT, UR28, 0x4, URZ ;  /* 0x000000041c1e7890 */ /* 0x000fe2000fffe0ff */
[----:B------:R4:W1:Y:S01]  /*3530*/  @P0 SYNCS.PHASECHK.TRANS64.TRYWAIT P2, [UR4], R0 ;  /* 0x00000000ff0005a7 */ /* 0x0008620008041104 */
[----:B------:R-:W-:Y:S02]  /*3540*/  ELECT P0, URZ, PT ;  /* 0x0000000000ff782f */ /* 0x000fe40003800000 */
[C---:B-----5:R-:W-:Y:S01]  /*3550*/  @P1 R2UR.BROADCAST UR4, R4.reuse ;  /* 0x00000000040412ca */ /* 0x060fe200008e0000 */
[----:B------:R-:W-:Y:S10]  /*3560*/  UIADD3 UR7, UPT, UPT, UR7, 0x30, URZ ;  /* 0x0000003007077890 */ /* 0x000ff4000fffe0ff */
[C---:B------:R-:W-:Y:S02]  /*3570*/  @P0 R2UR.BROADCAST UR11, R4.reuse ;  /* 0x00000000040b02ca */ /* 0x040fe400008e0000 */
[----:B------:R-:W-:Y:S01]  /*3580*/  ELECT P0, URZ, PT ;  /* 0x0000000000ff782f */ /* 0x000fe20003800000 */
[----:B------:R-:W-:Y:S01]  /*3590*/  UMOV UR27, 0x40004040 ;  /* 0x40004040001b7882 */ /* 0x000fe20000000000 */
[----:B------:R-:W-:Y:S01]  /*35a0*/  UMOV UR29, 0x40004040 ;  /* 0x40004040001d7882 */ /* 0x000fe20000000000 */
[----:B------:R-:W-:Y:S01]  /*35b0*/  UMOV UR37, 0x40004040 ;  /* 0x4000404000257882 */ /* 0x000fe20000000000 */
[----:B------:R-:W-:Y:S01]  /*35c0*/  UMOV UR35, 0x40004040 ;  /* 0x4000404000237882 */ /* 0x000fe20000000000 */
[----:B------:R-:W-:Y:S01]  /*35d0*/  UMOV UR33, 0x40004040 ;  /* 0x4000404000217882 */ /* 0x000fe20000000000 */
[----:B------:R-:W-:Y:S01]  /*35e0*/  UMOV UR31, 0x40004040 ;  /* 0x40004040001f7882 */ /* 0x000fe20000000000 */
[----:B------:R-:W-:Y:S01]  /*35f0*/  UMOV UR12, UR14 ;  /* 0x0000000e000c7c82 */ /* 0x000fe20008000000 */
[----:B------:R2:W-:Y:S01]  /*3600*/  UTCHMMA gdesc[UR28], gdesc[UR26], tmem[UR4], tmem[UR24], idesc[UR25], UP3 ;  /* 0x00ff181a1c0075ea */ /* 0x0005e20009800004 */
[----:B------:R-:W-:Y:S02]  /*3610*/  UPLOP3.LUT UP3, UPT, UPT, UPT, UPT, 0x80, 0x8 ;  /* 0x000000000008789c */ /* 0x000fe40003f6f070 */
[----:B------:R3:W-:Y:S01]  /*3620*/  UTCHMMA gdesc[UR34], gdesc[UR36], tmem[UR11], tmem[UR22], idesc[UR23], UPT ;  /* 0x00ff1624220075ea */ /* 0x0007e2000b80000b */
[----:B--2---:R-:W-:Y:S01]  /*3630*/  UIADD3 UR26, UPT, UPT, UR26, 0x6, URZ ;  /* 0x000000061a1a7890 */ /* 0x004fe2000fffe0ff */
[C---:B------:R-:W-:Y:S02]  /*3640*/  @P0 R2UR.BROADCAST UR4, R4.reuse ;  /* 0x00000000040402ca */ /* 0x040fe400008e0000 */
[----:B------:R-:W-:Y:S11]  /*3650*/  ELECT P0, URZ, PT ;  /* 0x0000000000ff782f */ /* 0x000ff60003800000 */
[----:B------:R-:W-:Y:S02]  /*3660*/  @!UPT UIADD3 URZ, UPT, UPT, URZ, URZ, URZ ;  /* 0x000000fffffff290 */ /* 0x000fe4000fffe0ff */
[----:B---3--:R-:W-:Y:S01]  /*3670*/  @P0 R2UR.BROADCAST UR11, R4 ;  /* 0x00000000040b02ca */ /* 0x008fe200008e0000 */
[----:B------:R-:W-:Y:S01]  /*3680*/  UIADD3 UR28, UPT, UPT, UR28, 0x6, URZ ;  /* 0x000000061c1c7890 */ /* 0x000fe2000fffe0ff */
[----:B------:R2:W-:Y:S11]  /*3690*/  UTCHMMA gdesc[UR30], gdesc[UR32], tmem[UR4], tmem[UR20], idesc[UR21], UPT ;  /* 0x00ff14201e0075ea */ /* 0x0005f6000b800004 */
[----:B------:R4:W-:Y:S01]  /*36a0*/  UTCHMMA gdesc[UR28], gdesc[UR26], tmem[UR11], tmem[UR18], idesc[UR19], UPT ;  /* 0x00ff121a1c0075ea */ /* 0x0009e2000b80000b */
[----:B------:R4:W-:Y:S01]  /*36b0*/  UTCBAR [UR7], URZ ;  /* 0x000000ff070073e9 */ /* 0x0009e200080000ff */
[----:B--2---:R-:W-:Y:S02]  /*36c0*/  UIADD3 UR4, UPT, UPT, UR13, 0x1, URZ ;  /* 0x000000010d047890 */ /* 0x004fe4000fffe0ff */
[----:B------:R-:W-:Y:S02]  /*36d0*/  UIADD3 UR13, UPT, UPT, UR13, -0x1, URZ ;  /* 0xffffffff0d0d7890 */ /* 0x000fe4000fffe0ff */
[----:B------:R-:W-:Y:S09]  /*36e0*/  UISETP.GT.U32.AND UP0, UPT, UR4, 0x1, UPT ;  /* 0x000000010400788c */ /* 0x000ff2000bf04070 */
[----:B------:R-:W-:Y:S05]  /*36f0*/  BRA.U UP0, `(.L_x_54) ;  /* 0xfffffffd00347547 */ /* 0x000fea000b83ffff */
.L_x_51:
[----:B------:R-:W-:Y:S01]  /*3700*/  UIADD3 UR15, UPT, UPT, UR15, 0x1, URZ ;  /* 0x000000010f0f7890 */ /* 0x000fe2000fffe0ff */
[----:B------:R-:W-:Y:S01]  /*3710*/  LOP3.LUT R3, R3, 0x1, RZ, 0x3c, !PT ;  /* 0x0000000103037812 */ /* 0x000fe200078e3cff */
[----:B------:R-:W-:Y:S02]  /*3720*/  UIADD3 UR8, UPT, UPT, UR8, 0xc0, URZ ;  /* 0x000000c008087890 */ /* 0x000fe4000fffe0ff */
[----:B------:R-:W-:-:S04]  /*3730*/  UISETP.NE.AND UP0, UPT, UR15, 0x2, UPT ;  /* 0x000000020f00788c */ /* 0x000fc8000bf05270 */
[----:B------:R-:W-:Y:S02]  /*3740*/  USEL UR4, URZ, 0x1, UP0 ;  /* 0x00000001ff047887 */ /* 0x000fe40008000000 */
[----:B------:R-:W-:Y:S01]  /*3750*/  USEL UR15, UR15, URZ, UP0 ;  /* 0x000000ff0f0f7287 */ /* 0x000fe20008000000 */
[----:B------:R2:W-:Y:S03]  /*3760*/  UTCBAR [UR8], URZ ;  /* 0x000000ff080073e9 */ /* 0x0005e600080000ff */
[----:B------:R-:W-:Y:S01]  /*3770*/  LOP3.LUT R8, R8, UR4, RZ, 0x3c, !PT ;  /* 0x0000000408087c12 */ /* 0x000fe2000f8e3cff */
[----:B------:R-:W-:Y:S07]  /*3780*/  @P3 BRA `(.L_x_55) ;  /* 0xfffffff800a83947 */ /* 0x000fee000383ffff */
[----:B------:R-:W3:Y:S01]  /*3790*/  S2UR UR4, SR_CgaCtaId ;  /* 0x00000000000479c3 */ /* 0x000ee20000008800 */
[----:B------:R-:W-:Y:S01]  /*37a0*/  ELECT P0, URZ, PT ;  /* 0x0000000000ff782f */ /* 0x000fe20003800000 */
[----:B-1--4-:R-:W-:Y:S01]  /*37b0*/  IMAD.MOV.U32 R0, RZ, RZ, 0x1 ;  /* 0x00000001ff007424 */ /* 0x012fe200078e00ff */
[----:B------:R-:W-:Y:S01]  /*37c0*/  UIADD3 UR6, UPT, UPT, UR6, 0xd0, URZ ;  /* 0x000000d006067890 */ /* 0x000fe2000fffe0ff */
[----:B------:R-:W-:Y:S01]  /*37d0*/  SHF.L.U32 R3, R8, 0x1f, RZ ;  /* 0x0000001f08037819 */ /* 0x000fe200000006ff */
[----:B------:R-:W-:-:S03]  /*37e0*/  UMOV UR5, 0x40 ;  /* 0x0000004000057882 */ /* 0x000fc60000000000 */
[----:B------:R-:W-:Y:S01]  /*37f0*/  UVIRTCOUNT.DEALLOC.SMPOOL 0x80 ;  /* 0x000000800000784c */ /* 0x000fe20000000000 */
[----:B---3--:R-:W-:Y:S02]  /*3800*/  ULEA UR4, UR4, UR5, 0x18 ;  /* 0x0000000504047291 */ /* 0x008fe4000f8ec0ff */
[----:B------:R-:W-:-:S07]  /*3810*/  ULEA UR5, UR15, UR6, 0x3 ;  /* 0x000000060f057291 */ /* 0x000fce000f8e18ff */
[----:B------:R1:W-:Y:S02]  /*3820*/  @P0 STS.U8 [UR4+0x1c], R0 ;  /* 0x00001c00ff000988 */ /* 0x0003e40008000004 */
[----:B------:R-:W3:Y:S02]  /*3830*/  SYNCS.PHASECHK.TRANS64.TRYWAIT P0, [UR5], R3 ;  /* 0x00000003ff0075a7 */ /* 0x000ee40008001105 */
[----:B-1-3--:R-:W-:Y:S05]  /*3840*/  @!P0 BRA `(.L_x_56) ;  /* 0x0000007c00888947 */ /* 0x00afea0003800000 */
.L_x_185:
[----:B------:R-:W-:-:S04]  /*3850*/  UIADD3 UR7, UPT, UPT, UR15, 0x1, URZ ;  /* 0x000000010f077890 */ /* 0x000fc8000fffe0ff */
[----:B------:R-:W-:-:S04]  /*3860*/  UISETP.NE.AND UP0, UPT, UR7, 0x2, UPT ;  /* 0x000000020700788c */ /* 0x000fc8000bf05270 */
[----:B------:R-:W-:Y:S02]  /*3870*/  USEL UR5, URZ, 0x1, UP0 ;  /* 0x00000001ff057887 */ /* 0x000fe40008000000 */
[----:B------:R-:W-:-:S04]  /*3880*/  USEL UR7, UR7, URZ, UP0 ;  /* 0x000000ff07077287 */ /* 0x000fc80008000000 */
[----:B------:R-:W-:Y:S01]  /*3890*/  ULEA UR7, UR7, UR6, 0x3 ;  /* 0x0000000607077291 */ /* 0x000fe2000f8e18ff */
[----:B-1----:R-:W-:-:S04]  /*38a0*/  LOP3.LUT R3, R8, UR5, RZ, 0x3c, !PT ;  /* 0x0000000508037c12 */ /* 0x002fc8000f8e3cff */
[----:B------:R-:W-:-:S04]  /*38b0*/  SHF.L.U32 R3, R3, 0x1f, RZ ;  /* 0x0000001f03037819 */ /* 0x000fc800000006ff */
[----:B------:R-:W1:Y:S02]  /*38c0*/  SYNCS.PHASECHK.TRANS64.TRYWAIT P0, [UR7], R3 ;  /* 0x00000003ff0075a7 */ /* 0x000e640008001107 */
[----:B-1----:R-:W-:Y:S05]  /*38d0*/  @!P0 BRA `(.L_x_57) ;  /* 0x0000007c007c8947 */ /* 0x002fea0003800000 */
.L_x_187:
[----:B------:R-:W-:Y:S01]  /*38e0*/  NOP ;  /* 0x0000000000007918 */ /* 0x000fe20000000000 */
[----:B-1----:R-:W1:Y:S01]  /*38f0*/  LDS R0, [UR4+0x14] ;  /* 0x00001404ff007984 */ /* 0x002e620008000800 */
[----:B------:R-:W-:Y:S01]  /*3900*/  LOP3.LUT R2, R9, 0xffff, RZ, 0xc0, !PT ;  /* 0x0000ffff09027812 */ /* 0x000fe200078ec0ff */
[----:B------:R-:W-:Y:S02]  /*3910*/  IMAD.MOV.U32 R3, RZ, RZ, 0xffff ;  /* 0x0000ffffff037424 */ /* 0x000fe400078e00ff */
[----:B------:R-:W-:Y:S01]  /*3920*/  IMAD.MOV.U32 R5, RZ, RZ, 0x1 ;  /* 0x00000001ff057424 */ /* 0x000fe200078e00ff */
[----:B------:R-:W-:-:S04]  /*3930*/  SHF.R.U32.HI R2, RZ, 0x5, R2 ;  /* 0x00000005ff027819 */ /* 0x000fc80000011602 */
[-C--:B------:R-:W-:Y:S02]  /*3940*/  SHF.L.U32 R3, R3, R2.reuse, RZ ;  /* 0x0000000203037219 */ /* 0x080fe400000006ff */
[----:B------:R-:W-:Y:S02]  /*3950*/  SHF.L.U32 R5, R5, R2, RZ ;  /* 0x0000000205057219 */ /* 0x000fe400000006ff */
[----:B-1----:R-:W-:-:S04]  /*3960*/  LOP3.LUT R0, R0, R3, RZ, 0xc0, !PT ;  /* 0x0000000300007212 */ /* 0x002fc800078ec0ff */
[----:B------:R-:W-:-:S13]  /*3970*/  ISETP.NE.AND P0, PT, R0, R3, PT ;  /* 0x000000030000720c */ /* 0x000fda0003f05270 */
[----:B------:R-:W-:Y:S05]  /*3980*/  @P0 BRA `(.L_x_58) ;  /* 0x00000000005c0947 */ /* 0x000fea0003800000 */
[----:B------:R-:W1:Y:S02]  /*3990*/  LDS R0, [UR4+0x18] ;  /* 0x00001804ff007984 */ /* 0x000e640008000800 */
[----:B-1----:R-:W-:-:S04]  /*39a0*/  LOP3.LUT R0, R0, R5, RZ, 0xc0, !PT ;  /* 0x0000000500007212 */ /* 0x002fc800078ec0ff */
[----:B------:R-:W-:-:S13]  /*39b0*/  ISETP.NE.AND P0, PT, R0, R5, PT ;  /* 0x000000050000720c */ /* 0x000fda0003f05270 */
[----:B------:R-:W-:Y:S05]  /*39c0*/  @P0 BRA `(.L_x_59) ;  /* 0x0000000000400947 */ /* 0x000fea0003800000 */
[----:B--2---:R-:W-:Y:S01]  /*39d0*/  R2UR UR8, R3 ;  /* 0x00000000030872ca */ /* 0x004fe200000e0000 */
[----:B------:R-:W1:Y:S01]  /*39e0*/  S2R R2, SR_LANEID ;  /* 0x0000000000027919 */ /* 0x000e620000000000 */
[----:B------:R-:W-:Y:S01]  /*39f0*/  LOP3.LUT R5, RZ, R5, RZ, 0x33, !PT ;  /* 0x00000005ff057212 */ /* 0x000fe200078e33ff */
[----:B------:R-:W-:Y:S02]  /*3a00*/  VOTEU.ANY UR7, UPT, PT ;  /* 0x0000000000077886 */ /* 0x000fe400038e0100 */
[----:B------:R-:W-:Y:S01]  /*3a10*/  UFLO.U32 UR7, UR7 ;  /* 0x00000007000772bd */ /* 0x000fe200080e0000 */
[----:B------:R-:W2:Y:S07]  /*3a20*/  REDUX UR5, R5 ;  /* 0x00000000050573c4 */ /* 0x000eae0000000000 */
[----:B------:R-:W-:-:S06]  /*3a30*/  ULOP3.LUT UR8, URZ, UR8, URZ, 0x33, !UPT ;  /* 0x00000008ff087292 */ /* 0x000fcc000f8e33ff */
[----:B------:R-:W-:-:S04]  /*3a40*/  IMAD.U32 R0, RZ, RZ, UR8 ;  /* 0x00000008ff007e24 */ /* 0x000fc8000f8e00ff */
[----:B------:R-:W3:Y:S02]  /*3a50*/  REDUX UR6, R0 ;  /* 0x00000000000673c4 */ /* 0x000ee40000000000 */
[----:B------:R4:W-:Y:S01]  /*3a60*/  UTCATOMSWS.AND URZ, UR8 ;  /* 0x0000000800ff79e3 */ /* 0x0009e20008000000 */
[----:B-1----:R-:W-:Y:S01]  /*3a70*/  ISETP.EQ.U32.AND P0, PT, R2, UR7, PT ;  /* 0x0000000702007c0c */ /* 0x002fe2000bf02070 */
[----:B--2---:R-:W-:Y:S02]  /*3a80*/  IMAD.U32 R2, RZ, RZ, UR5 ;  /* 0x00000005ff027e24 */ /* 0x004fe4000f8e00ff */
[----:B---3--:R-:W-:-:S10]  /*3a90*/  IMAD.U32 R3, RZ, RZ, UR6 ;  /* 0x00000006ff037e24 */ /* 0x008fd4000f8e00ff */
[----:B------:R4:W-:Y:S04]  /*3aa0*/  @P0 ATOMS.AND RZ, [UR4+0x14], R3 ;  /* 0x00001403ffff098c */ /* 0x0009e8000a800004 */
[----:B------:R4:W-:Y:S01]  /*3ab0*/  @P0 ATOMS.AND RZ, [UR4+0x18], R2 ;  /* 0x00001802ffff098c */ /* 0x0009e2000a800004 */
[----:B------:R-:W-:Y:S05]  /*3ac0*/  BRA `(.L_x_60) ;  /* 0x0000000000147947 */ /* 0x000fea0003800000 */
.L_x_59:
[----:B------:R-:W-:Y:S02]  /*3ad0*/  MOV R2, 0x3af0 ;  /* 0x00003af000027802 */ /* 0x000fe40000000f00 */
[----:B--2--5:R-:W-:Y:S05]  /*3ae0*/  CALL.REL.NOINC `($__internal_0_$__cuda_sm10x_tcgen05_guardrail_trap_col_being_dealloced_not_returned_by_alloc) ;  /* 0x0000008400187944 */ /* 0x024fea0003c00000 */
[----:B------:R-:W-:Y:S05]  /*3af0*/  BRA `(.L_x_60) ;  /* 0x0000000000087947 */ /* 0x000fea0003800000 */
.L_x_58:
[----:B------:R-:W-:Y:S02]  /*3b00*/  MOV R2, 0x3b20 ;  /* 0x00003b2000027802 */ /* 0x000fe40000000f00 */
[----:B--2--5:R-:W-:Y:S05]  /*3b10*/  CALL.REL.NOINC `($__internal_2_$__cuda_sm10x_tcgen05_guardrail_trap_unallocated_columns_being_dealloced) ;  /* 0x0000008400247944 */ /* 0x024fea0003c00000 */
.L_x_60:
[----:B------:R-:W-:Y:S01]  /*3b20*/  NOP ;  /* 0x0000000000007918 */ /* 0x000fe20000000000 */
[----:B----4-:R-:W-:Y:S05]  /*3b30*/  EXIT ;  /* 0x000000000000794d */ /* 0x010fea0003800000 */
.L_x_44:
[----:B------:R-:W-:-:S09]  /*3b40*/  UISETP.NE.OR UP2, UPT, UR8, 0x3, !UP2 ;  /* 0x000000030800788c */ /* 0x000fd2000d745670 */
[----:B------:R-:W-:Y:S05]  /*3b50*/  BRA.U UP2, `(.L_x_61) ;  /* 0x0000001502e87547 */ /* 0x000fea000b800000 */
[----:B-----5:R-:W1:Y:S01]  /*3b60*/  LDC.64 R32, c[0x0][0x988] ;  /* 0x00026200ff207b82 */ /* 0x020e620000000a00 */
[----:B------:R-:W2:Y:S01]  /*3b70*/  LDCU.64 UR8, c[0x0][0x888] ;  /* 0x00011100ff0877ac */ /* 0x000ea20008000a00 */
[----:B------:R-:W-:Y:S01]  /*3b80*/  IMAD.MOV.U32 R34, RZ, RZ, RZ ;  /* 0x000000ffff227224 */ /* 0x000fe200078e00ff */
[----:B------:R-:W4:Y:S05]  /*3b90*/  LDCU.64 UR4, c[0x0][0x890] ;  /* 0x00011200ff0477ac */ /* 0x000f2a0008000a00 */
[----:B------:R-:W3:Y:S01]  /*3ba0*/  LDC.64 R24, c[0x0][0x980] ;  /* 0x00026000ff187b82 */ /* 0x000ee20000000a00 */
[----:B------:R-:W-:Y:S01]  /*3bb0*/  UMOV UR22, 0x400 ;  /* 0x0000040000167882 */ /* 0x000fe20000000000 */
[----:B------:R-:W-:-:S02]  /*3bc0*/  UPLOP3.LUT UP1, UPT, UPT, UPT, UPT, 0x40, 0x4 ;  /* 0x000000000004789c */ /* 0x000fc40003f2e870 */
[----:B------:R-:W-:-:S04]  /*3bd0*/  ULEA UR22, UR45, UR22, 0x18 ;  /* 0x000000162d167291 */ /* 0x000fc8000f8ec0ff */
[----:B------:R-:W3:Y:S01]  /*3be0*/  LDC R0, c[0x0][0xb30] ;  /* 0x0002cc00ff007b82 */ /* 0x000ee20000000800 */
[----:B------:R-:W-:Y:S02]  /*3bf0*/  UIADD3 UR15, UPT, UPT, UR22, 0xb8, URZ ;  /* 0x000000b8160f7890 */ /* 0x000fe4000fffe0ff */
[----:B--2---:R-:W-:Y:S02]  /*3c00*/  UISETP.NE.U32.AND UP4, UPT, UR8, URZ, UPT ;  /* 0x000000ff0800728c */ /* 0x004fe4000bf85070 */
[----:B------:R-:W-:Y:S02]  /*3c10*/  UIADD3 UR41, UPT, UPT, UR22, 0x60, URZ ;  /* 0x0000006016297890 */ /* 0x000fe4000fffe0ff */
[----:B----4-:R-:W-:Y:S01]  /*3c20*/  UISETP.NE.U32.AND UP5, UPT, UR4, URZ, UPT ;  /* 0x000000ff0400728c */ /* 0x010fe2000bfa5070 */
[----:B------:R-:W2:Y:S01]  /*3c30*/  LDC R27, c[0x0][0x370] ;  /* 0x0000dc00ff1b7b82 */ /* 0x000ea20000000800 */
[C---:B-1----:R-:W-:Y:S01]  /*3c40*/  ISETP.NE.AND P0, PT, R33.reuse, 0x1, PT ;  /* 0x000000012100780c */ /* 0x042fe20003f05270 */
[----:B------:R-:W-:Y:S01]  /*3c50*/  UIADD3 UR33, UPT, UPT, UR22, 0x68, URZ ;  /* 0x0000006816217890 */ /* 0x000fe2000fffe0ff */
[----:B------:R-:W-:Y:S01]  /*3c60*/  R2UR UR7, R33 ;  /* 0x00000000210772ca */ /* 0x000fe200000e0000 */
[----:B------:R-:W-:Y:S01]  /*3c70*/  UIADD3 UR25, UPT, UPT, UR22, 0x70, URZ ;  /* 0x0000007016197890 */ /* 0x000fe2000fffe0ff */
[----:B------:R-:W-:Y:S01]  /*3c80*/  IMAD.MOV.U32 R33, RZ, RZ, 0x2000 ;  /* 0x00002000ff217424 */ /* 0x000fe200078e00ff */
[----:B------:R-:W-:-:S02]  /*3c90*/  UIADD3 UR17, UPT, UPT, UR22, 0x78, URZ ;  /* 0x0000007816117890 */ /* 0x000fc4000fffe0ff */
[----:B------:R-:W1:Y:S01]  /*3ca0*/  LDC R2, c[0x0][0xb0c] ;  /* 0x0002c300ff027b82 */ /* 0x000e620000000800 */
[----:B---3--:R-:W-:Y:S01]  /*3cb0*/  R2UR UR14, R24 ;  /* 0x00000000180e72ca */ /* 0x008fe200000e0000 */
[----:B------:R-:W-:Y:S02]  /*3cc0*/  UISETP.NE.AND.EX UP4, UPT, UR9, URZ, UPT, UP4 ;  /* 0x000000ff0900728c */ /* 0x000fe4000bf85340 */
[----:B------:R-:W-:Y:S02]  /*3cd0*/  UPRMT UR15, URZ, 0x654, UR15 ;  /* 0x00000654ff0f7896 */ /* 0x000fe4000800000f */
[----:B------:R-:W-:Y:S02]  /*3ce0*/  UPRMT UR31, UR45, 0x654, UR41 ;  /* 0x000006542d1f7896 */ /* 0x000fe40008000029 */
[----:B------:R-:W3:Y:S01]  /*3cf0*/  LDC R17, c[0x0][0xb20] ;  /* 0x0002c800ff117b82 */ /* 0x000ee20000000800 */
[----:B------:R-:W-:Y:S01]  /*3d00*/  ISETP.NE.AND P1, PT, R0, 0x1, PT ;  /* 0x000000010000780c */ /* 0x000fe20003f25270 */
[----:B------:R-:W-:-:S02]  /*3d10*/  UPRMT UR30, UR45, 0x654, UR33 ;  /* 0x000006542d1e7896 */ /* 0x000fc40008000021 */
[----:B------:R-:W-:Y:S02]  /*3d20*/  UPRMT UR23, UR45, 0x654, UR25 ;  /* 0x000006542d177896 */ /* 0x000fe40008000019 */
[----:B------:R-:W-:Y:S02]  /*3d30*/  UPRMT UR38, UR45, 0x654, UR17 ;  /* 0x000006542d267896 */ /* 0x000fe40008000011 */
[----:B------:R-:W4:Y:S01]  /*3d40*/  LDC.64 R36, c[0x0][0x348] ;  /* 0x0000d200ff247b82 */ /* 0x000f220000000a00 */
[----:B------:R-:W-:Y:S01]  /*3d50*/  UISETP.NE.AND.EX UP5, UPT, UR5, URZ, UPT, UP5 ;  /* 0x000000ff0500728c */ /* 0x000fe2000bfa5350 */
[----:B------:R-:W-:-:S06]  /*3d60*/  VOTEU.ANY UP3, P0 ;  /* 0x0000000000ff7886 */ /* 0x000fcc0000060100 */
[----:B------:R-:W1:Y:S08]  /*3d70*/  LDC.64 R20, c[0x0][0xb10] ;  /* 0x0002c400ff147b82 */ /* 0x000e700000000a00 */
[----:B------:R-:W1:Y:S08]  /*3d80*/  LDC.64 R6, c[0x0][0xb18] ;  /* 0x0002c600ff067b82 */ /* 0x000e700000000a00 */
[----:B------:R-:W1:Y:S08]  /*3d90*/  LDC.64 R4, c[0x0][0xb28] ;  /* 0x0002ca00ff047b82 */ /* 0x000e700000000a00 */
[----:B------:R-:W1:Y:S08]  /*3da0*/  LDC.64 R22, c[0x0][0x990] ;  /* 0x00026400ff167b82 */ /* 0x000e700000000a00 */
[----:B--23--:R-:W1:Y:S02]  /*3db0*/  LDC R18, c[0x0][0x374] ;  /* 0x0000dd00ff127b82 */ /* 0x00ce640000000800 */
.L_x_76:
[----:B------:R-:W-:Y:S04]  /*3dc0*/  SHF.L.U32 R3, R34, 0x1f, RZ ;  /* 0x0000001f22037819 */ /* 0x000fe800000006ff */
[----:B--2---:R-:W2:Y:S02]  /*3dd0*/  SYNCS.PHASECHK.TRANS64.TRYWAIT P0, [UR22+0xb0], R3 ;  /* 0x0000b003ff0075a7 */ /* 0x004ea40008001116 */
[----:B--2---:R-:W-:Y:S05]  /*3de0*/  @!P0 BRA `(.L_x_62) ;  /* 0x0000007800508947 */ /* 0x004fea0003800000 */
.L_x_189:
[----:B------:R-:W3:Y:S01]  /*3df0*/  LDS.128 R28, [UR22+0xf0] ;  /* 0x0000f016ff1c7984 */ /* 0x000ee20008000c00 */
[----:B------:R-:W-:Y:S01]  /*3e00*/  ISETP.GE.AND P0, PT, R26, 0x1, PT ;  /* 0x000000011a00780c */ /* 0x000fe20003f06270 */
[----:B------:R-:W-:Y:S01]  /*3e10*/  @!PT LDS RZ, [RZ] ;  /* 0x00000000fffff984 */ /* 0x000fe20000000800 */
[----:B------:R-:W-:Y:S01]  /*3e20*/  @!PT LDS RZ, [RZ] ;  /* 0x00000000fffff984 */ /* 0x000fe20000000800 */
[----:B------:R-:W-:Y:S01]  /*3e30*/  @!PT LDS RZ, [RZ] ;  /* 0x00000000fffff984 */ /* 0x000fe20000000800 */
[----:B------:R-:W-:Y:S01]  /*3e40*/  @!PT LDS RZ, [RZ] ;  /* 0x00000000fffff984 */ /* 0x000fe20000000800 */
[----:B------:R5:W-:Y:S06]  /*3e50*/  MEMBAR.ALL.CTA ;  /* 0x0000000000007992 */ /* 0x000bec0000008000 */
[----:B-----5:R-:W5:Y:S02]  /*3e60*/  FENCE.VIEW.ASYNC.S ;  /* 0x00000000000073c6 */ /* 0x020f640000000000 */
[----:B-----5:R-:W-:Y:S01]  /*3e70*/  SYNCS.ARRIVE.TRANS64.RED.A1T0 RZ, [UR15], RZ ;  /* 0x000000ffffff79a7 */ /* 0x020fe2000810040f */
[----:B---3--:R-:W-:Y:S11]  /*3e80*/  LOP3.LUT P3, RZ, R30, 0x1, RZ, 0xc0, !PT ;  /* 0x000000011eff7812 */ /* 0x008ff6000786c0ff */
[----:B------:R-:W-:Y:S02]  /*3e90*/  @!UPT UIADD3 URZ, UPT, UPT, URZ, URZ, URZ ;  /* 0x000000fffffff290 */ /* 0x000fe4000fffe0ff */
[----:B------:R-:W-:Y:S02]  /*3ea0*/  @P3 MOV R13, R28 ;  /* 0x0000001c000d3202 */ /* 0x000fe40000000f00 */
[----:B------:R-:W-:Y:S01]  /*3eb0*/  @P3 LOP3.LUT R8, R29, 0xffff, RZ, 0xc0, !PT ;  /* 0x0000ffff1d083812 */ /* 0x000fe200078ec0ff */
[----:B------:R-:W-:Y:S06]  /*3ec0*/  @!P0 BRA `(.L_x_63) ;  /* 0x0000000000a48947 */ /* 0x000fec0003800000 */
[----:B-1----:R-:W-:Y:S01]  /*3ed0*/  IMAD.HI.U32 R40, R18, R7, RZ ;  /* 0x0000000712287227 */ /* 0x002fe200078e00ff */
[----:B------:R-:W-:Y:S02]  /*3ee0*/  ISETP.NE.AND P0, PT, R6, 0x1, PT ;  /* 0x000000010600780c */ /* 0x000fe40003f05270 */
[----:B------:R-:W-:Y:S01]  /*3ef0*/  ISETP.NE.AND P2, PT, R26, 0x1, PT ;  /* 0x000000011a00780c */ /* 0x000fe20003f45270 */
[-C--:B------:R-:W-:Y:S01]  /*3f00*/  IMAD.HI.U32 R38, R27, R20.reuse, RZ ;  /* 0x000000141b267227 */ /* 0x080fe200078e00ff */
[----:B------:R-:W-:Y:S02]  /*3f10*/  SHF.R.U32.HI R39, RZ, R17, R40 ;  /* 0x00000011ff277219 */ /* 0x000fe40000011628 */
[----:B------:R-:W-:Y:S01]  /*3f20*/  ISETP.NE.AND P4, PT, R2, 0x1, PT ;  /* 0x000000010200780c */ /* 0x000fe20003f85270 */
[----:B------:R-:W-:Y:S01]  /*3f30*/  IMAD.HI.U32 R44, R8, R7, RZ ;  /* 0x00000007082c7227 */ /* 0x000fe200078e00ff */
[----:B------:R-:W-:Y:S02]  /*3f40*/  SHF.R.U32.HI R38, RZ, R21, R38 ;  /* 0x00000015ff267219 */ /* 0x000fe40000011626 */
[----:B--2---:R-:W-:Y:S01]  /*3f50*/  SEL R3, R18, R39, !P0 ;  /* 0x0000002712037207 */ /* 0x004fe20004000000 */
[----:B------:R-:W-:Y:S01]  /*3f60*/  IMAD.HI.U32 R40, R13, R20, RZ ;  /* 0x000000140d287227 */ /* 0x000fe200078e00ff */
[----:B------:R-:W-:Y:S02]  /*3f70*/  SEL R11, R27, R38, !P4 ;  /* 0x000000261b0b7207 */ /* 0x000fe40006000000 */
[----:B------:R-:W-:Y:S01]  /*3f80*/  SHF.R.U32.HI R39, RZ, R17, R44 ;  /* 0x00000011ff277219 */ /* 0x000fe2000001162c */
[-C--:B------:R-:W-:Y:S01]  /*3f90*/  IMAD.HI.U32 R42, R3, R4.reuse, RZ ;  /* 0x00000004032a7227 */ /* 0x080fe200078e00ff */
[----:B------:R-:W-:Y:S02]  /*3fa0*/  SHF.R.U32.HI R40, RZ, R21, R40 ;  /* 0x00000015ff287219 */ /* 0x000fe40000011628 */
[----:B------:R-:W-:Y:S01]  /*3fb0*/  SEL R9, R8, R39, !P0 ;  /* 0x0000002708097207 */ /* 0x000fe20004000000 */
[-C--:B------:R-:W-:Y:S01]  /*3fc0*/  IMAD.HI.U32 R38, R11, R4.reuse, RZ ;  /* 0x000000040b267227 */ /* 0x080fe200078e00ff */
[-C--:B------:R-:W-:Y:S03]  /*3fd0*/  @P2 SHF.R.U32.HI R3, RZ, R5.reuse, R42 ;  /* 0x00000005ff032219 */ /* 0x080fe6000001162a */
[----:B------:R-:W-:Y:S01]  /*3fe0*/  IMAD.HI.U32 R14, R9, R4, RZ ;  /* 0x00000004090e7227 */ /* 0x000fe200078e00ff */
[----:B------:R-:W-:Y:S03]  /*3ff0*/  @P2 SHF.R.U32.HI R11, RZ, R5, R38 ;  /* 0x00000005ff0b2219 */ /* 0x000fe60000011626 */
[C---:B------:R-:W-:Y:S01]  /*4000*/  IMAD R10, R26.reuse, R3, RZ ;  /* 0x000000031a0a7224 */ /* 0x040fe200078e02ff */
[----:B------:R-:W-:Y:S01]  /*4010*/  SEL R3, R13, R40, !P4 ;  /* 0x000000280d037207 */ /* 0x000fe20006000000 */
[C---:B------:R-:W-:Y:S01]  /*4020*/  IMAD R12, R26.reuse, R11, RZ ;  /* 0x0000000b1a0c7224 */ /* 0x040fe200078e02ff */
[-C--:B------:R-:W-:Y:S02]  /*4030*/  SHF.R.U32.HI R14, RZ, R5.reuse, R14 ;  /* 0x00000005ff0e7219 */ /* 0x080fe4000001160e */
[C---:B------:R-:W-:Y:S02]  /*4040*/  ISETP.GE.AND P0, PT, R9.reuse, R10, PT ;  /* 0x0000000a0900720c */ /* 0x040fe40003f06270 */
[----:B------:R-:W-:Y:S02]  /*4050*/  SEL R15, R9, R14, !P2 ;  /* 0x0000000e090f7207 */ /* 0x000fe40005000000 */
[C---:B------:R-:W-:Y:S03]  /*4060*/  ISETP.GE.OR P0, PT, R3.reuse, R12, P0 ;  /* 0x0000000c0300720c */ /* 0x040fe60000706670 */
[----:B------:R-:W-:Y:S04]  /*4070*/  IMAD.MOV R14, RZ, RZ, -R15 ;  /* 0x000000ffff0e7224 */ /* 0x000fe800078e0a0f */
[----:B------:R-:W-:Y:S06]  /*4080*/  IMAD R14, R26, R14, R9 ;  /* 0x0000000e1a0e7224 */ /* 0x000fec00078e0209 */
[C---:B------:R-:W-:Y:S05]  /*4090*/  @!P0 IMAD.HI.U32 R10, R3.reuse, R4, RZ ;  /* 0x00000004030a8227 */ /* 0x040fea00078e00ff */
[----:B------:R-:W-:Y:S04]  /*40a0*/  @!P0 SHF.R.U32.HI R10, RZ, R5, R10 ;  /* 0x00000005ff0a8219 */ /* 0x000fe8000001160a */
[----:B------:R-:W-:Y:S01]  /*40b0*/  @!P0 SEL R0, R3, R10, !P2 ;  /* 0x0000000a03008207 */ /* 0x000fe20005000000 */
[----:B------:R-:W-:Y:S03]  /*40c0*/  IMAD.MOV R10, RZ, RZ, -R3 ;  /* 0x000000ffff0a7224 */ /* 0x000fe600078e0a03 */
[----:B------:R-:W-:Y:S01]  /*40d0*/  @!P0 IADD3 R15, PT, PT, R15, -R0, RZ ;  /* 0x800000000f0f8210 */ /* 0x000fe20007ffe0ff */
[----:B------:R-:W-:Y:S01]  /*40e0*/  @!P0 IMAD R0, R11, R14, R0 ;  /* 0x0000000e0b008224 */ /* 0x000fe200078e0200 */
[----:B------:R-:W-:Y:S01]  /*40f0*/  IADD3 R11, PT, PT, -R9, RZ, RZ ;  /* 0x000000ff090b7210 */ /* 0x000fe20007ffe1ff */
[----:B------:R-:W-:Y:S02]  /*4100*/  IMAD R13, R2, R10, R13 ;  /* 0x0000000a020d7224 */ /* 0x000fe400078e020d */
[----:B------:R-:W-:Y:S02]  /*4110*/  @!P0 IMAD R9, R15, R26, R3 ;  /* 0x0000001a0f098224 */ /* 0x000fe400078e0203 */
[----:B------:R-:W-:Y:S02]  /*4120*/  @!P0 IMAD.MOV.U32 R3, RZ, RZ, R0 ;  /* 0x000000ffff038224 */ /* 0x000fe400078e0000 */
[----:B------:R-:W-:Y:S02]  /*4130*/  IMAD R8, R6, R11, R8 ;  /* 0x0000000b06087224 */ /* 0x000fe400078e0208 */
[----:B------:R-:W-:Y:S02]  /*4140*/  IMAD R13, R3, R2, R13 ;  /* 0x00000002030d7224 */ /* 0x000fe400078e020d */
[----:B------:R-:W-:Y:S02]  /*4150*/  IMAD R8, R9, R6, R8 ;  /* 0x0000000609087224 */ /* 0x000fe400078e0208 */
.L_x_63:
[----:B------:R-:W-:Y:S05]  /*4160*/  BRA.U UP1, `(.L_x_64) ;  /* 0x0000000101107547 */ /* 0x000fea000b800000 */
[----:B--2---:R-:W-:Y:S04]  /*4170*/  MOV R0, UR6 ;  /* 0x0000000600007c02 */ /* 0x004fe80008000f00 */
[----:B------:R-:W-:Y:S04]  /*4180*/  SHF.L.U32 R3, R0, 0x1f, RZ ;  /* 0x0000001f00037819 */ /* 0x000fe800000006ff */
[----:B------:R-:W2:Y:S02]  /*4190*/  SYNCS.PHASECHK.TRANS64.TRYWAIT P0, [UR22+0xa8], R3 ;  /* 0x0000a803ff0075a7 */ /* 0x000ea40008001116 */
[----:B--2---:R-:W-:Y:S05]  /*41a0*/  @!P0 BRA `(.L_x_65) ;  /* 0x0000007400788947 */ /* 0x004fea0003800000 */
.L_x_64:
[----:B------:R-:W-:Y:S01]  /*41b0*/  R2UR UR42, R16 ;  /* 0x00000000102a72ca */ /* 0x000fe200000e0000 */
[----:B------:R-:W-:Y:S01]  /*41c0*/  IMAD.MOV.U32 R12, RZ, RZ, 0x1 ;  /* 0x00000001ff0c7424 */ /* 0x000fe200078e00ff */
[----:B------:R-:W-:Y:S04]  /*41d0*/  ISETP.NE.U32.AND P0, PT, RZ, UR4, PT ;  /* 0x00000004ff007c0c */ /* 0x000fe8000bf05070 */
[----:B------:R-:W-:Y:S02]  /*41e0*/  ISETP.NE.AND.EX P0, PT, RZ, UR5, PT, P0 ;  /* 0x00000005ff007c0c */ /* 0x000fe4000bf05300 */
[----:B------:R-:W-:Y:S05]  /*41f0*/  SHF.L.U32 R12, R12, 0x1f, RZ ;  /* 0x0000001f0c0c7819 */ /* 0x000fea00000006ff */
[----:B------:R-:W-:Y:S01]  /*4200*/  USHF.L.U32 UR42, UR42, 0x7, URZ ;  /* 0x000000072a2a7899 */ /* 0x000fe200080006ff */
[----:B------:R-:W-:Y:S11]  /*4210*/  BRA.U !UP5, `(.L_x_66) ;  /* 0x000000010d347547 */ /* 0x000ff6000b800000 */
[----:B------:R-:W-:Y:S01]  /*4220*/  UPLOP3.LUT UP0, UPT, UPT, UPT, UP4, 0x80, 0x8 ;  /* 0x000000000008789c */ /* 0x000fe20003f0f040 */
[----:B--2---:R-:W-:Y:S02]  /*4230*/  HFMA2 R0, -RZ, RZ, 0, 5.9604644775390625e-08 ;  /* 0x00000001ff007431 */ /* 0x004fe400000001ff */
[----:B------:R-:W-:Y:S03]  /*4240*/  IMAD.MOV.U32 R79, RZ, RZ, 0x1 ;  /* 0x00000001ff4f7424 */ /* 0x000fe600078e00ff */
[----:B------:R-:W-:Y:S05]  /*4250*/  PLOP3.LUT P2, PT, PT, PT, UP0, 0x80, 0x8 ;  /* 0x000000000008781c */ /* 0x000fea0003f4f008 */
[----:B------:R-:W2:Y:S01]  /*4260*/  @UP0 LDCU.64 UR10, c[0x0][0x888] ;  /* 0x00011100ff0a07ac */ /* 0x000ea20008000a00 */
[----:B------:R-:W-:Y:S07]  /*4270*/  @UP0 UIMAD UR8, UR57, UR4, URZ ;  /* 0x00000004390802a4 */ /* 0x000fee000f8e02ff */
[----:B------:R-:W-:Y:S01]  /*4280*/  @!P2 PRMT R79, R0, 0x7610, R79 ;  /* 0x00007610004fa816 */ /* 0x000fe2000000004f */
[----:B--2---:R-:W-:Y:S03]  /*4290*/  @UP0 UIMAD.WIDE UR10, UR8, 0x4, UR10 ;  /* 0x00000004080a08a5 */ /* 0x004fe6000f8e020a */
[----:B------:R-:W2:Y:S03]  /*42a0*/  @!UP0 LDCU UR8, c[0x0][0x880] ;  /* 0x00011000ff0887ac */ /* 0x000ea60008000800 */
[----:B------:R-:W-:Y:S01]  /*42b0*/  IMAD.U32 R10, RZ, RZ, UR10 ;  /* 0x0000000aff0a7e24 */ /* 0x000fe2000f8e00ff */
[----:B------:R-:W-:Y:S05]  /*42c0*/  MOV R11, UR11 ;  /* 0x0000000b000b7c02 */ /* 0x000fea0008000f00 */
[----:B------:R3:W5:Y:S02]  /*42d0*/  @P2 LDG.E R35, desc[UR48][R10.64] ;  /* 0x000000300a232981 */ /* 0x000764000c1e1900 */
[----:B--23--:R-:W-:Y:S07]  /*42e0*/  @!P2 IMAD.U32 R35, RZ, RZ, UR8 ;  /* 0x00000008ff23ae24 */ /* 0x00cfee000f8e00ff */
.L_x_66:
[----:B-----5:R-:W-:Y:S01]  /*42f0*/  @!P0 FSETP.EQ.AND P4, PT, R35, RZ, PT ;  /* 0x000000ff2300820b */ /* 0x020fe20003f82000 */
[----:B------:R-:W-:Y:S01]  /*4300*/  @!UPT UIADD3 URZ, UPT, UPT, URZ, URZ, URZ ;  /* 0x000000fffffff290 */ /* 0x000fe2000fffe0ff */
[----:B------:R-:W-:Y:S11]  /*4310*/  @!P0 BRA `(.L_x_67) ;  /* 0x0000000000148947 */ /* 0x000ff60003800000 */
[----:B------:R-:W-:Y:S02]  /*4320*/  LOP3.LUT P0, RZ, R79, 0xff, RZ, 0xc0, !PT ;  /* 0x000000ff4fff7812 */ /* 0x000fe4000780c0ff */
[----:B------:R-:W-:Y:S04]  /*4330*/  PLOP3.LUT P4, PT, PT, PT, UP0, 0x80, 0x8 ;  /* 0x000000000008781c */ /* 0x000fe80003f8f008 */
[----:B------:R-:W-:Y:S07]  /*4340*/  PLOP3.LUT P4, PT, P4, PT, PT, 0x8, 0x80 ;  /* 0x000000000080781c */ /* 0x000fee000278e170 */
[----:B------:R-:W-:Y:S11]  /*4350*/  @P0 FSETP.EQ.AND P4, PT, R35, RZ, PT ;  /* 0x000000ff2300020b */ /* 0x000ff60003f82000 */
[----:B------:R-:W-:Y:S02]  /*4360*/  @!UPT UIADD3 URZ, UPT, UPT, URZ, URZ, URZ ;  /* 0x000000fffffff290 */ /* 0x000fe4000fffe0ff */
.L_x_67:
[----:B------:R-:W-:Y:S01]  /*4370*/  ISETP.NE.AND P0, PT, R24, 0x1, PT ;  /* 0x000000011800780c */ /* 0x000fe20003f05270 */
[----:B------:R-:W3:Y:S01]  /*4380*/  SYNCS.PHASECHK.TRANS64.TRYWAIT P2, [UR22+0x80], R12 ;  /* 0x0000800cff0075a7 */ /* 0x000ee20008041116 */
[----:B------:R-:W-:Y:S04]  /*4390*/  IMAD.SHL.U32 R10, R19, 0x80, RZ ;  /* 0x00000080130a7824 */ /* 0x000fe800078e00ff */
[C---:B------:R-:W-:Y:S01]  /*43a0*/  IMAD.HI.U32 R9, R10.reuse, R25, RZ ;  /* 0x000000190a097227 */ /* 0x040fe200078e00ff */
[C---:B------:R-:W-:Y:S04]  /*43b0*/  R2UR UR43, R10.reuse ;  /* 0x000000000a2b72ca */ /* 0x040fe800000e0000 */
[----:B------:R-:W-:Y:S04]  /*43c0*/  SHF.R.U32.HI R9, RZ, R32, R9 ;  /* 0x00000020ff097219 */ /* 0x000fe80000011609 */
[----:B------:R-:W-:Y:S02]  /*43d0*/  SEL R9, R10, R9, !P0 ;  /* 0x000000090a097207 */ /* 0x000fe40004000000 */
[----:B------:R-:W-:Y:S02]  /*43e0*/  ELECT P0, URZ, PT ;  /* 0x0000000000ff782f */ /* 0x000fe40003800000 */
[C---:B------:R-:W-:Y:S01]  /*43f0*/  R2UR UR8, R9.reuse ;  /* 0x00000000090872ca */ /* 0x040fe200000e0000 */
[C---:B-12---:R-:W-:Y:S01]  /*4400*/  IMAD.HI.U32 R0, R9.reuse, R22, RZ ;  /* 0x0000001609007227 */ /* 0x046fe200078e00ff */
[----:B------:R-:W-:Y:S02]  /*4410*/  PLOP3.LUT P4, PT, P4, P0, PT, 0xf2, 0x2f ;  /* 0x00000000002f781c */ /* 0x000fe40002781e72 */
[----:B------:R-:W-:Y:S01]  /*4420*/  R2UR UR44, R9 ;  /* 0x00000000092c72ca */ /* 0x000fe200000e0000 */
[----:B------:R-:W-:Y:S01]  /*4430*/  IMAD.MOV R3, RZ, RZ, -R9 ;  /* 0x000000ffff037224 */ /* 0x000fe200078e0a09 */
[----:B------:R-:W-:Y:S04]  /*4440*/  SHF.R.U32.HI R0, RZ, R23, R0 ;  /* 0x00000017ff007219 */ /* 0x000fe80000011600 */
[----:B------:R-:W-:Y:S02]  /*4450*/  R2UR UR45, R0 ;  /* 0x00000000002d72ca */ /* 0x000fe400000e0000 */
[----:B------:R-:W-:Y:S03]  /*4460*/  R2UR UR9, R3 ;  /* 0x00000000030972ca */ /* 0x000fe600000e0000 */
[----:B----4-:R-:W-:Y:S08]  /*4470*/  @!P4 IADD3 R9, P0, PT, R36, 0x580, RZ ;  /* 0x000005802409c810 */ /* 0x010ff00007f1e0ff */
[----:B------:R-:W-:Y:S02]  /*4480*/  USEL UR45, UR8, UR45, !UP3 ;  /* 0x0000002d082d7287 */ /* 0x000fe4000d800000 */
[----:B------:R-:W-:Y:S04]  /*4490*/  UIMAD UR43, UR14, UR9, UR43 ;  /* 0x000000090e2b72a4 */ /* 0x000fe8000f8e022b */
[----:B------:R-:W-:Y:S05]  /*44a0*/  IMAD R0, RZ, RZ, -UR45 ;  /* 0x8000002dff007e24 */ /* 0x000fea000f8e02ff */
[----:B------:R-:W-:Y:S01]  /*44b0*/  R2UR UR8, R0 ;  /* 0x00000000000872ca */ /* 0x000fe200000e0000 */
[----:B------:R-:W-:Y:S11]  /*44c0*/  @!P4 IMAD.X R0, RZ, RZ, R37, P0 ;  /* 0x000000ffff00c224 */ /* 0x000ff600000e0625 */
[----:B------:R-:W-:Y:S01]  /*44d0*/  @!UPT UIADD3 URZ, UPT, UPT, URZ, URZ, URZ ;  /* 0x000000fffffff290 */ /* 0x000fe2000fffe0ff */
[----:B------:R-:W-:Y:S01]  /*44e0*/  UIMAD UR44, UR7, UR8, UR44 ;  /* 0x00000008072c72a4 */ /* 0x000fe2000f8e022c */
[----:B---3--:R-:W-:Y:S11]  /*44f0*/  @!P2 BRA `(.L_x_68) ;  /* 0x0000007000bca947 */ /* 0x008ff60003800000 */
.L_x_192:
[----:B------:R-:W-:Y:S01]  /*4500*/  @!P4 R2UR UR8, R9 ;  /* 0x000000000908c2ca */ /* 0x000fe200000e0000 */
[----:B------:R-:W-:Y:S01]  /*4510*/  VOTEU.ALL UP2, P4 ;  /* 0x0000000000ff7886 */ /* 0x000fe20002040000 */
[----:B------:R-:W-:Y:S01]  /*4520*/  @!P4 R2UR UR9, R0 ;  /* 0x000000000009c2ca */ /* 0x000fe200000e0000 */
[----:B------:R-:W-:Y:S01]  /*4530*/  VOTEU.ALL UP1, P4 ;  /* 0x0000000000ff7886 */ /* 0x000fe20002020000 */
[----:B------:R-:W-:Y:S01]  /*4540*/  @!P4 IMAD.MOV.U32 R0, RZ, RZ, 0x2000 ;  /* 0x00002000ff00c424 */ /* 0x000fe200078e00ff */
[----:B------:R-:W-:Y:S01]  /*4550*/  @!P4 IADD3 R9, P0, PT, R36, 0x580, RZ ;  /* 0x000005802409c810 */ /* 0x000fe20007f1e0ff */
[----:B------:R-:W-:Y:S07]  /*4560*/  @!UP2 UIADD3 UR40, UPT, UPT, UR22, 0x200, URZ ;  /* 0x000002001628a890 */ /* 0x000fee000fffe0ff */
[----:B------:R-:W-:Y:S02]  /*4570*/  IMAD.U32 R10, RZ, RZ, UR8 ;  /* 0x00000008ff0a7e24 */ /* 0x000fe4000f8e00ff */
[----:B------:R-:W-:Y:S01]  /*4580*/  IMAD.U32 R11, RZ, RZ, UR9 ;  /* 0x00000009ff0b7e24 */ /* 0x000fe2000f8e00ff */
[----:B------:R-:W-:Y:S02]  /*4590*/  @!UP2 UPRMT UR9, URZ, 0x40, URZ ;  /* 0x00000040ff09a896 */ /* 0x000fe400080000ff */
[----:B------:R-:W-:Y:S02]  /*45a0*/  @!P4 R2UR UR10, R10 ;  /* 0x000000000a0ac2ca */ /* 0x000fe400000e0000 */
[----:B------:R-:W-:Y:S01]  /*45b0*/  @!P4 R2UR UR11, R11 ;  /* 0x000000000b0bc2ca */ /* 0x000fe200000e0000 */
[----:B------:R-:W-:Y:S11]  /*45c0*/  @!UP2 UPRMT UR8, UR9, 0x5410, URZ ;  /* 0x000054100908a896 */ /* 0x000ff600080000ff */
[----:B------:R-:W-:Y:S01]  /*45d0*/  @!UPT UIADD3 URZ, UPT, UPT, URZ, URZ, URZ ;  /* 0x000000fffffff290 */ /* 0x000fe2000fffe0ff */
[----:B------:R2:W-:Y:S01]  /*45e0*/  @!UP1 UTMALDG.4D.IM2COL [UR40], [UR10], UR8 ;  /* 0x000000280a0093b4 */ /* 0x0005e20008058008 */
[----:B------:R3:W-:Y:S01]  /*45f0*/  @!P4 SYNCS.ARRIVE.TRANS64.RED.A0TR RZ, [UR22+0x60], R0 ;  /* 0x00006000ffffc9a7 */ /* 0x0007e20008300416 */
[----:B------:R-:W-:Y:S01]  /*4600*/  SYNCS.ARRIVE.TRANS64.RED.A1T0 RZ, [UR31], RZ ;  /* 0x000000ffffff79a7 */ /* 0x000fe2000810041f */
[----:B---3--:R-:W-:Y:S01]  /*4610*/  @!P4 IMAD.X R0, RZ, RZ, R37, P0 ;  /* 0x000000ffff00c224 */ /* 0x008fe200000e0625 */
[----:B------:R-:W3:Y:S02]  /*4620*/  SYNCS.PHASECHK.TRANS64.TRYWAIT P2, [UR22+0x88], R12 ;  /* 0x0000880cff0075a7 */ /* 0x000ee40008041116 */
[----:B--23--:R-:W-:Y:S05]  /*4630*/  @!P2 BRA `(.L_x_69) ;  /* 0x000000700084a947 */ /* 0x00cfea0003800000 */
.L_x_194:
[----:B------:R-:W-:Y:S01]  /*4640*/  @!P4 R2UR UR8, R0 ;  /* 0x000000000008c2ca */ /* 0x000fe200000e0000 */
[----:B------:R-:W-:Y:S01]  /*4650*/  VOTEU.ALL UP2, P4 ;  /* 0x0000000000ff7886 */ /* 0x000fe20002040000 */
[----:B------:R-:W-:Y:S01]  /*4660*/  @!P4 R2UR UR9, R9 ;  /* 0x000000000909c2ca */ /* 0x000fe200000e0000 */
[----:B------:R-:W-:Y:S01]  /*4670*/  VOTEU.ALL UP1, P4 ;  /* 0x0000000000ff7886 */ /* 0x000fe20002020000 */
[----:B------:R-:W-:Y:S01]  /*4680*/  @!P4 IMAD.MOV.U32 R0, RZ, RZ, 0x2000 ;  /* 0x00002000ff00c424 */ /* 0x000fe200078e00ff */
[----:B------:R-:W-:Y:S01]  /*4690*/  UMOV UR35, UR43 ;  /* 0x0000002b00237c82 */ /* 0x000fe20008000000 */
[----:B------:R-:W-:Y:S01]  /*46a0*/  @!UP2 UIADD3 UR34, UPT, UPT, UR42, 0x10, URZ ;  /* 0x000000102a22a890 */ /* 0x000fe2000fffe0ff */
[----:B------:R-:W-:Y:S01]  /*46b0*/  @!P4 IADD3 R9, P0, PT, R36, 0x580, RZ ;  /* 0x000005802409c810 */ /* 0x000fe20007f1e0ff */
[----:B------:R-:W-:Y:S01]  /*46c0*/  @!UP2 UIADD3 UR32, UPT, UPT, UR22, 0x2200, URZ ;  /* 0x000022001620a890 */ /* 0x000fe2000fffe0ff */
[----:B------:R-:W-:Y:S01]  /*46d0*/  UMOV UR36, UR44 ;  /* 0x0000002c00247c82 */ /* 0x000fe20008000000 */
[----:B------:R-:W-:Y:S03]  /*46e0*/  UMOV UR37, UR45 ;  /* 0x0000002d00257c82 */ /* 0x000fe60008000000 */
        /* <DEDUP_REMOVED lines=13> */
.L_x_196:
        /* <DEDUP_REMOVED lines=24> */
.L_x_198:
[----:B------:R-:W-:Y:S01]  /*4940*/  @!P4 R2UR UR8, R0 ;  /* 0x000000000008c2ca */ /* 0x000fe200000e0000 */
[----:B------:R-:W-:Y:S01]  /*4950*/  VOTEU.ALL UP2, P4 ;  /* 0x0000000000ff7886 */ /* 0x000fe20002040000 */
[----:B------:R-:W-:Y:S01]  /*4960*/  @!P4 R2UR UR9, R9 ;  /* 0x000000000909c2ca */ /* 0x000fe200000e0000 */
[----:B------:R-:W-:Y:S01]  /*4970*/  VOTEU.ALL UP1, P4 ;  /* 0x0000000000ff7886 */ /* 0x000fe20002020000 */
[----:B------:R-:W-:Y:S01]  /*4980*/  @!P4 IMAD.MOV.U32 R0, RZ, RZ, 0x2000 ;  /* 0x00002000ff00c424 */ /* 0x000fe200078e00ff */
[----:B------:R-:W-:Y:S01]  /*4990*/  UMOV UR19, UR43 ;  /* 0x0000002b00137c82 */ /* 0x000fe20008000000 */
[----:B------:R-:W-:Y:S01]  /*49a0*/  @!UP2 UIADD3 UR18, UPT, UPT, UR42, 0x30, URZ ;  /* 0x000000302a12a890 */ /* 0x000fe2000fffe0ff */
[----:B------:R-:W-:Y:S01]  /*49b0*/  SHF.L.U32 R16, RZ, 0x1f, RZ ;  /* 0x0000001fff107819 */ /* 0x000fe200000006ff */
[----:B------:R-:W-:Y:S01]  /*49c0*/  @!UP2 UIADD3 UR16, UPT, UPT, UR22, 0x6200, URZ ;  /* 0x000062001610a890 */ /* 0x000fe2000fffe0ff */
[----:B------:R-:W-:Y:S01]  /*49d0*/  @!P4 IADD3 R9, P0, PT, R36, 0x580, RZ ;  /* 0x000005802409c810 */ /* 0x000fe20007f1e0ff */
[----:B------:R-:W-:Y:S01]  /*49e0*/  UMOV UR20, UR44 ;  /* 0x0000002c00147c82 */ /* 0x000fe20008000000 */
[----:B------:R-:W-:Y:S02]  /*49f0*/  UMOV UR21, UR45 ;  /* 0x0000002d00157c82 */ /* 0x000fe40008000000 */
        /* <DEDUP_REMOVED lines=13> */
.L_x_200:
[----:B------:R-:W-:Y:S01]  /*4ad0*/  @!P4 R2UR UR9, R9 ;  /* 0x000000000909c2ca */ /* 0x000fe200000e0000 */
[----:B------:R-:W-:Y:S01]  /*4ae0*/  VOTEU.ALL UP2, P4 ;  /* 0x0000000000ff7886 */ /* 0x000fe20002040000 */
[----:B------:R-:W-:Y:S01]  /*4af0*/  @!P4 R2UR UR8, R0 ;  /* 0x000000000008c2ca */ /* 0x000fe200000e0000 */
[----:B------:R-:W-:Y:S01]  /*4b00*/  VOTEU.ALL UP1, P4 ;  /* 0x0000000000ff7886 */ /* 0x000fe20002020000 */
[----:B------:R-:W-:Y:S01]  /*4b10*/  @!P4 IMAD.MOV.U32 R0, RZ, RZ, 0x2000 ;  /* 0x00002000ff00c424 */ /* 0x000fe200078e00ff */
[----:B------:R-:W-:Y:S01]  /*4b20*/  UMOV UR11, UR43 ;  /* 0x0000002b000b7c82 */ /* 0x000fe20008000000 */
[----:B------:R-:W-:Y:S01]  /*4b30*/  @!UP2 UPRMT UR18, URZ, 0x40, URZ ;  /* 0x00000040ff12a896 */ /* 0x000fe200080000ff */
[----:B------:R-:W-:Y:S01]  /*4b40*/  @!P4 IADD3 R9, P0, PT, R36, 0x580, RZ ;  /* 0x000005802409c810 */ /* 0x000fe20007f1e0ff */
[----:B------:R-:W-:Y:S02]  /*4b50*/  @!UP2 UIADD3 UR10, UPT, UPT, UR42, 0x40, URZ ;  /* 0x000000402a0aa890 */ /* 0x000fe4000fffe0ff */
[----:B------:R-:W-:Y:S01]  /*4b60*/  @!UP2 UPRMT UR16, UR18, 0x5410, URZ ;  /* 0x000054101210a896 */ /* 0x000fe200080000ff */
[----:B------:R-:W-:Y:S02]  /*4b70*/  UMOV UR12, UR44 ;  /* 0x0000002c000c7c82 */ /* 0x000fe40008000000 */
[----:B------:R-:W-:Y:S01]  /*4b80*/  IMAD.U32 R10, RZ, RZ, UR9 ;  /* 0x00000009ff0a7e24 */ /* 0x000fe2000f8e00ff */
[----:B------:R-:W-:Y:S01]  /*4b90*/  UMOV UR9, UR41 ;  /* 0x0000002900097c82 */ /* 0x000fe20008000000 */
[----:B------:R-:W-:Y:S01]  /*4ba0*/  IMAD.U32 R11, RZ, RZ, UR8 ;  /* 0x00000008ff0b7e24 */ /* 0x000fe2000f8e00ff */
[----:B------:R-:W-:Y:S02]  /*4bb0*/  @!UP2 UIADD3 UR8, UPT, UPT, UR22, 0x200, URZ ;  /* 0x000002001608a890 */ /* 0x000fe4000fffe0ff */
[----:B------:R-:W-:Y:S01]  /*4bc0*/  @!P4 R2UR UR20, R10 ;  /* 0x000000000a14c2ca */ /* 0x000fe200000e0000 */
[----:B------:R-:W-:Y:S01]  /*4bd0*/  UMOV UR13, UR45 ;  /* 0x0000002d000d7c82 */ /* 0x000fe20008000000 */
[----:B------:R-:W-:Y:S11]  /*4be0*/  @!P4 R2UR UR21, R11 ;  /* 0x000000000b15c2ca */ /* 0x000ff600000e0000 */
[----:B------:R-:W-:Y:S02]  /*4bf0*/  @!UPT UIADD3 URZ, UPT, UPT, URZ, URZ, URZ ;  /* 0x000000fffffff290 */ /* 0x000fe4000fffe0ff */
[----:B------:R2:W-:Y:S01]  /*4c00*/  @!UP1 UTMALDG.4D.IM2COL [UR8], [UR20], UR16 ;  /* 0x00000008140093b4 */ /* 0x0005e20008058010 */
[----:B------:R3:W-:Y:S01]  /*4c10*/  @!P4 SYNCS.ARRIVE.TRANS64.RED.A0TR RZ, [UR22+0x60], R0 ;  /* 0x00006000ffffc9a7 */ /* 0x0007e20008300416 */
[----:B------:R-:W-:Y:S01]  /*4c20*/  SYNCS.ARRIVE.TRANS64.RED.A1T0 RZ, [UR31], RZ ;  /* 0x000000ffffff79a7 */ /* 0x000fe2000810041f */
[----:B---3--:R-:W-:Y:S01]  /*4c30*/  @!P4 IMAD.X R0, RZ, RZ, R37, P0 ;  /* 0x000000ffff00c224 */ /* 0x008fe200000e0625 */
[----:B------:R-:W3:Y:S02]  /*4c40*/  SYNCS.PHASECHK.TRANS64.TRYWAIT P2, [UR22+0x88], R16 ;  /* 0x00008810ff0075a7 */ /* 0x000ee40008041116 */
[----:B--23--:R-:W-:Y:S05]  /*4c50*/  @!P2 BRA `(.L_x_73) ;  /* 0x0000006c005ca947 */ /* 0x00cfea0003800000 */
.L_x_202:
        /* <DEDUP_REMOVED lines=14> */
[----:B------:R-:W-:Y:S01]  /*4d40*/  @!UP2 UIADD3 UR8, UPT, UPT, UR22, 0x2200, URZ ;  /* 0x000022001608a890 */ /* 0x000fe2000fffe0ff */
[----:B------:R-:W-:Y:S01]  /*4d50*/  @!P4 IMAD.X R19, RZ, RZ, R37, P0 ;  /* 0x000000ffff13c224 */ /* 0x000fe200000e0625 */
[----:B------:R-:W-:Y:S01]  /*4d60*/  @!P4 R2UR UR20, R10 ;  /* 0x000000000a14c2ca */ /* 0x000fe200000e0000 */
[----:B------:R-:W-:Y:S01]  /*4d70*/  UMOV UR13, UR45 ;  /* 0x0000002d000d7c82 */ /* 0x000fe20008000000 */
[----:B------:R-:W-:Y:S11]  /*4d80*/  @!P4 R2UR UR21, R11 ;  /* 0x000000000b15c2ca */ /* 0x000ff600000e0000 */
[----:B------:R-:W-:Y:S02]  /*4d90*/  @!UPT UIADD3 URZ, UPT, UPT, URZ, URZ, URZ ;  /* 0x000000fffffff290 */ /* 0x000fe4000fffe0ff */
[----:B------:R2:W-:Y:S01]  /*4da0*/  @!UP1 UTMALDG.4D.IM2COL [UR8], [UR20], UR16 ;  /* 0x00000008140093b4 */ /* 0x0005e20008058010 */
[----:B------:R2:W-:Y:S01]  /*4db0*/  @!P4 SYNCS.ARRIVE.TRANS64.RED.A0TR RZ, [UR22+0x68], R0 ;  /* 0x00006800ffffc9a7 */ /* 0x0005e20008300416 */
[----:B------:R-:W-:Y:S01]  /*4dc0*/  SYNCS.ARRIVE.TRANS64.RED.A1T0 RZ, [UR30], RZ ;  /* 0x000000ffffff79a7 */ /* 0x000fe2000810041e */
[----:B------:R-:W3:Y:S02]  /*4dd0*/  SYNCS.PHASECHK.TRANS64.TRYWAIT P2, [UR22+0x90], R16 ;  /* 0x00009010ff0075a7 */ /* 0x000ee40008041116 */
[----:B--23--:R-:W-:Y:S05]  /*4de0*/  @!P2 BRA `(.L_x_74) ;  /* 0x0000006c0010a947 */ /* 0x00cfea0003800000 */
.L_x_204:
[----:B------:R-:W2:Y:S01]  /*4df0*/  LDC.64 R14, c[0x0][0xb10] ;  /* 0x0002c400ff0e7b82 */ /* 0x000ea20000000a00 */
[----:B------:R-:W-:Y:S01]  /*4e00*/  @!P4 R2UR UR9, R38 ;  /* 0x000000002609c2ca */ /* 0x000fe200000e0000 */
[----:B------:R-:W-:Y:S01]  /*4e10*/  VOTEU.ALL UP2, P4 ;  /* 0x0000000000ff7886 */ /* 0x000fe20002040000 */
[----:B------:R-:W-:Y:S01]  /*4e20*/  @!P4 R2UR UR8, R19 ;  /* 0x000000001308c2ca */ /* 0x000fe200000e0000 */
[----:B------:R-:W-:Y:S01]  /*4e30*/  VOTEU.ALL UP1, P4 ;  /* 0x0000000000ff7886 */ /* 0x000fe20002020000 */
[----:B------:R-:W-:Y:S03]  /*4e40*/  @!P4 IMAD.MOV.U32 R19, RZ, RZ, 0x2000 ;  /* 0x00002000ff13c424 */ /* 0x000fe600078e00ff */
[----:B------:R-:W3:Y:S01]  /*4e50*/  LDC.64 R10, c[0x0][0xb18] ;  /* 0x0002c600ff0a7b82 */ /* 0x000ee20000000a00 */
[----:B------:R-:W-:Y:S01]  /*4e60*/  @!UP2 UPRMT UR18, URZ, 0x40, URZ ;  /* 0x00000040ff12a896 */ /* 0x000fe200080000ff */
[----:B------:R-:W-:Y:S01]  /*4e70*/  @P3 SHF.R.U32.HI R28, RZ, 0x10, R29 ;  /* 0x00000010ff1c3819 */ /* 0x000fe2000001161d */
[----:B------:R-:W-:Y:S02]  /*4e80*/  @!UP2 UIADD3 UR10, UPT, UPT, UR42, 0x60, URZ ;  /* 0x000000602a0aa890 */ /* 0x000fe4000fffe0ff */
[----:B------:R-:W-:Y:S03]  /*4e90*/  @!UP2 UPRMT UR16, UR18, 0x5410, URZ ;  /* 0x000054101210a896 */ /* 0x000fe600080000ff */
[----:B------:R-:W4:Y:S01]  /*4ea0*/  @!P1 LDC R0, c[0x0][0xb20] ;  /* 0x0002c800ff009b82 */ /* 0x000f220000000800 */
[----:B------:R-:W-:Y:S01]  /*4eb0*/  UMOV UR11, UR43 ;  /* 0x0000002b000b7c82 */ /* 0x000fe20008000000 */
[----:B------:R-:W-:Y:S01]  /*4ec0*/  IMAD.U32 R38, RZ, RZ, UR9 ;  /* 0x00000009ff267e24 */ /* 0x000fe2000f8e00ff */
[----:B------:R-:W-:Y:S05]  /*4ed0*/  UMOV UR9, UR25 ;  /* 0x0000001900097c82 */ /* 0x000fea0008000000 */
[----:B-1----:R-:W1:Y:S01]  /*4ee0*/  @!P1 LDC R3, c[0x0][0xb0c] ;  /* 0x0002c300ff039b82 */ /* 0x002e620000000800 */
[----:B------:R-:W-:Y:S01]  /*4ef0*/  IMAD.U32 R39, RZ, RZ, UR8 ;  /* 0x00000008ff277e24 */ /* 0x000fe2000f8e00ff */
[----:B------:R-:W-:Y:S01]  /*4f00*/  @!UP2 UIADD3 UR8, UPT, UPT, UR22, 0x4200, URZ ;  /* 0x000042001608a890 */ /* 0x000fe2000fffe0ff */
[----:B------:R-:W-:Y:S01]  /*4f10*/  @!P4 R2UR UR20, R38 ;  /* 0x000000002614c2ca */ /* 0x000fe200000e0000 */
[----:B------:R-:W-:Y:S01]  /*4f20*/  UMOV UR12, UR44 ;  /* 0x0000002c000c7c82 */ /* 0x000fe20008000000 */
[----:B------:R-:W-:Y:S01]  /*4f30*/  UMOV UR13, UR45 ;  /* 0x0000002d000d7c82 */ /* 0x000fe20008000000 */
[----:B------:R-:W-:Y:S02]  /*4f40*/  @!P4 R2UR UR21, R39 ;  /* 0x000000002715c2ca */ /* 0x000fe400000e0000 */
[----:B------:R-:W-:Y:S11]  /*4f50*/  @P3 R2UR UR57, R28 ;  /* 0x000000001c3932ca */ /* 0x000ff600000e0000 */
[----:B------:R1:W-:Y:S01]  /*4f60*/  @!UP1 UTMALDG.4D.IM2COL [UR8], [UR20], UR16 ;  /* 0x00000008140093b4 */ /* 0x0003e20008058010 */
[----:B------:R1:W-:Y:S02]  /*4f70*/  @!P4 SYNCS.ARRIVE.TRANS64.RED.A0TR RZ, [UR22+0x70], R19 ;  /* 0x00007013ffffc9a7 */ /* 0x0003e40008300416 */
[----:B-1----:R-:W-:Y:S01]  /*4f80*/  @!P1 ISETP.NE.AND P2, PT, R3, 0x1, PT ;  /* 0x000000010300980c */ /* 0x002fe20003f45270 */
[C---:B--2---:R-:W-:Y:S01]  /*4f90*/  @!P1 IMAD.HI.U32 R14, R13.reuse, R14, RZ ;  /* 0x0000000e0d0e9227 */ /* 0x044fe200078e00ff */
[----:B---3--:R-:W-:Y:S03]  /*4fa0*/  @!P1 ISETP.NE.AND P0, PT, R10, 0x1, PT ;  /* 0x000000010a00980c */ /* 0x008fe60003f05270 */
[C---:B------:R-:W-:Y:S01]  /*4fb0*/  @!P1 IMAD.HI.U32 R11, R8.reuse, R11, RZ ;  /* 0x0000000b080b9227 */ /* 0x040fe200078e00ff */
[----:B------:R-:W-:Y:S04]  /*4fc0*/  @!P1 SHF.R.U32.HI R14, RZ, R15, R14 ;  /* 0x0000000fff0e9219 */ /* 0x000fe8000001160e */
[----:B----4-:R-:W-:Y:S01]  /*4fd0*/  @!P1 SHF.R.U32.HI R9, RZ, R0, R11 ;  /* 0x00000000ff099219 */ /* 0x010fe2000001160b */
[----:B------:R-:W-:Y:S01]  /*4fe0*/  SYNCS.ARRIVE.TRANS64.RED.A1T0 RZ, [UR23], RZ ;  /* 0x000000ffffff79a7 */ /* 0x000fe20008100417 */
[----:B------:R-:W-:Y:S02]  /*4ff0*/  @!P1 SEL R14, R13, R14, !P2 ;  /* 0x0000000e0d0e9207 */ /* 0x000fe40005000000 */
[----:B------:R-:W-:Y:S01]  /*5000*/  @!P1 SEL R9, R8, R9, !P0 ;  /* 0x0000000908099207 */ /* 0x000fe20004000000 */
[----:B------:R-:W1:Y:S04]  /*5010*/  SYNCS.PHASECHK.TRANS64.TRYWAIT P5, [UR22+0x98], R16 ;  /* 0x00009810ff0075a7 */ /* 0x000e6800080a1116 */
[----:B------:R-:W-:Y:S02]  /*5020*/  @!P1 IMAD.IADD R0, R9, 0x1, -R14 ;  /* 0x0000000109009824 */ /* 0x000fe400078e0a0e */
[----:B------:R-:W-:Y:S02]  /*5030*/  @!P1 IMAD.IADD R9, R14, 0x1, -R9 ;  /* 0x000000010e099824 */ /* 0x000fe400078e0a09 */
[----:B------:R-:W-:Y:S02]  /*5040*/  @!P1 IMAD R13, R0, R3, R13 ;  /* 0x00000003000d9224 */ /* 0x000fe400078e020d */
[----:B------:R-:W-:Y:S01]  /*5050*/  @!P1 IMAD R8, R9, R10, R8 ;  /* 0x0000000a09089224 */ /* 0x000fe200078e0208 */
[----:B-1----:R-:W-:Y:S06]  /*5060*/  @!P5 BRA `(.L_x_75) ;  /* 0x000000680088d947 */ /* 0x002fec0003800000 */
.L_x_206:
[----:B-1----:R-:W-:Y:S01]  /*5070*/  @!P4 IADD3 R3, P0, PT, R36, 0x580, RZ ;  /* 0x000005802403c810 */ /* 0x002fe20007f1e0ff */
[----:B------:R-:W-:Y:S01]  /*5080*/  VOTEU.ALL UP2, P4 ;  /* 0x0000000000ff7886 */ /* 0x000fe20002040000 */
[----:B------:R-:W-:Y:S01]  /*5090*/  VOTEU.ALL UP1, P4 ;  /* 0x0000000000ff7886 */ /* 0x000fe20002020000 */
[----:B------:R-:W-:Y:S01]  /*50a0*/  UMOV UR11, UR43 ;  /* 0x0000002b000b7c82 */ /* 0x000fe20008000000 */
[----:B------:R-:W-:Y:S01]  /*50b0*/  @!P4 R2UR UR9, R3 ;  /* 0x000000000309c2ca */ /* 0x000fe200000e0000 */
[----:B------:R-:W-:Y:S01]  /*50c0*/  @!P4 IMAD.X R0, RZ, RZ, R37, P0 ;  /* 0x000000ffff00c224 */ /* 0x000fe200000e0625 */
[----:B------:R-:W-:Y:S01]  /*50d0*/  @!UP2 UPRMT UR16, URZ, 0x40, URZ ;  /* 0x00000040ff10a896 */ /* 0x000fe200080000ff */
[----:B------:R-:W-:Y:S01]  /*50e0*/  LOP3.LUT R34, R34, 0x1, RZ, 0x3c, !PT ;  /* 0x0000000122227812 */ /* 0x000fe200078e3cff */
[----:B------:R-:W-:Y:S01]  /*50f0*/  @!UP2 UIADD3 UR10, UPT, UPT, UR42, 0x70, URZ ;  /* 0x000000702a0aa890 */ /* 0x000fe2000fffe0ff */
[----:B------:R-:W-:Y:S01]  /*5100*/  IMAD.IADD R16, R8, 0x1, R51 ;  /* 0x0000000108107824 */ /* 0x000fe200078e0233 */
[----:B------:R-:W-:Y:S01]  /*5110*/  @!P4 R2UR UR8, R0 ;  /* 0x000000000008c2ca */ /* 0x000fe200000e0000 */
[----:B------:R-:W-:Y:S01]  /*5120*/  @!UP2 UPRMT UR20, UR16, 0x5410, URZ ;  /* 0x000054101014a896 */ /* 0x000fe200080000ff */
[----:B------:R-:W-:Y:S01]  /*5130*/  IMAD.IADD R19, R13, 0x1, R78 ;  /* 0x000000010d137824 */ /* 0x000fe200078e024e */
[----:B------:R-:W-:Y:S01]  /*5140*/  UMOV UR12, UR44 ;  /* 0x0000002c000c7c82 */ /* 0x000fe20008000000 */
[----:B------:R-:W-:Y:S03]  /*5150*/  UMOV UR13, UR45 ;  /* 0x0000002d000d7c82 */ /* 0x000fe60008000000 */
[----:B------:R-:W-:Y:S01]  /*5160*/  IMAD.U32 R10, RZ, RZ, UR9 ;  /* 0x00000009ff0a7e24 */ /* 0x000fe2000f8e00ff */
[----:B------:R-:W-:Y:S04]  /*5170*/  UMOV UR9, UR17 ;  /* 0x0000001100097c82 */ /* 0x000fe80008000000 */
[----:B------:R-:W-:Y:S01]  /*5180*/  @!P4 R2UR UR18, R10 ;  /* 0x000000000a12c2ca */ /* 0x000fe200000e0000 */
[----:B------:R-:W-:Y:S01]  /*5190*/  IMAD.U32 R11, RZ, RZ, UR8 ;  /* 0x00000008ff0b7e24 */ /* 0x000fe2000f8e00ff */
[----:B------:R-:W-:Y:S04]  /*51a0*/  @!UP2 UIADD3 UR8, UPT, UPT, UR22, 0x6200, URZ ;  /* 0x000062001608a890 */ /* 0x000fe8000fffe0ff */
[----:B------:R-:W-:Y:S11]  /*51b0*/  @!P4 R2UR UR19, R11 ;  /* 0x000000000b13c2ca */ /* 0x000ff600000e0000 */
[----:B------:R-:W-:Y:S02]  /*51c0*/  @!UPT UIADD3 URZ, UPT, UPT, URZ, URZ, URZ ;  /* 0x000000fffffff290 */ /* 0x000fe4000fffe0ff */
[----:B------:R2:W-:Y:S01]  /*51d0*/  @!UP1 UTMALDG.4D.IM2COL [UR8], [UR18], UR20 ;  /* 0x00000008120093b4 */ /* 0x0005e20008058014 */
[----:B------:R2:W-:Y:S01]  /*51e0*/  @!P4 SYNCS.ARRIVE.TRANS64.RED.A0TR RZ, [UR22+0x78], R33 ;  /* 0x00007821ffffc9a7 */ /* 0x0005e20008300416 */
[----:B------:R-:W-:Y:S01]  /*51f0*/  UPLOP3.LUT UP1, UPT, UPT, UPT, UPT, 0x80, 0x8 ;  /* 0x000000000008789c */ /* 0x000fe20003f2f070 */
[----:B------:R-:W-:Y:S01]  /*5200*/  SYNCS.ARRIVE.TRANS64.RED.A1T0 RZ, [UR38], RZ ;  /* 0x000000ffffff79a7 */ /* 0x000fe20008100426 */
[----:B------:R-:W-:Y:S09]  /*5210*/  @P3 BRA `(.L_x_76) ;  /* 0xffffffe800e83947 */ /* 0x000ff2000383ffff */
[----:B------:R-:W1:Y:S02]  /*5220*/  SYNCS.PHASECHK.TRANS64.TRYWAIT P0, [UR22+0x80], R12 ;  /* 0x0000800cff0075a7 */ /* 0x000e640008001116 */
[----:B-1----:R-:W-:Y:S05]  /*5230*/  @!P0 BRA `(.L_x_77) ;  /* 0x00000068002c8947 */ /* 0x002fea0003800000 */
.L_x_208:
[----:B------:R-:W3:Y:S02]  /*5240*/  SYNCS.PHASECHK.TRANS64.TRYWAIT P0, [UR22+0x88], R12 ;  /* 0x0000880cff0075a7 */ /* 0x000ee40008001116 */
[----:B---3--:R-:W-:Y:S05]  /*5250*/  @!P0 BRA `(.L_x_78) ;  /* 0x00000068003c8947 */ /* 0x008fea0003800000 */
.L_x_210:
[----:B------:R-:W3:Y:S01]  /*5260*/  SYNCS.PHASECHK.TRANS64.TRYWAIT P0, [UR22+0x90], R12 ;  /* 0x0000900cff0075a7 */ /* 0x000ee20008001116 */
[----:B------:R-:W-:Y:S01]  /*5270*/  HFMA2 R0, -RZ, RZ, 0, 5.9604644775390625e-08 ;  /* 0x00000001ff007431 */ /* 0x000fe200000001ff */
[----:B---3--:R-:W-:Y:S06]  /*5280*/  @!P0 BRA `(.L_x_79) ;  /* 0x0000006800488947 */ /* 0x008fec0003800000 */
.L_x_212:
[----:B------:R-:W-:Y:S02]  /*5290*/  MOV R2, UR22 ;  /* 0x0000001600027c02 */ /* 0x000fe40008000f00 */
[----:B-1----:R-:W-:-:S07]  /*52a0*/  SHF.L.U32 R3, R0, 0x1f, RZ ;  /* 0x0000001f00037819 */ /* 0x002fce00000006ff */
.L_x_80:
[----:B-1----:R1:W3:Y:S02]  /*52b0*/  SYNCS.PHASECHK.TRANS64.TRYWAIT P0, [R2+URZ+0x98], R3 ;  /* 0x00009803020075a7 */ /* 0x0022e400080011ff */
[----:B---3--:R-:W-:Y:S05]  /*52c0*/  @!P0 NANOSLEEP.SYNCS 0x989680 ;  /* 0x009896800000895d */ /* 0x008fea0003900000 */
[----:B------:R-:W3:Y:S02]  /*52d0*/  @!P0 SYNCS.PHASECHK.TRANS64 P0, [R2+URZ+0x98], R3 ;  /* 0x00009803020085a7 */ /* 0x000ee400080010ff */
[----:B--23--:R-:W-:Y:S05]  /*52e0*/  @P0 EXIT ;  /* 0x000000000000094d */ /* 0x00cfea0003800000 */
[----:B------:R-:W-:Y:S05]  /*52f0*/  BRA `(.L_x_80) ;  /* 0xfffffffc00ec7947 */ /* 0x000fea000383ffff */
.L_x_61:
[----:B------:R-:W-:-:S06]  /*5300*/  UISETP.GE.AND UP1, UPT, UR8, 0x4, UPT ;  /* 0x000000040800788c */ /* 0x000fcc000bf26270 */
[----:B------:R-:W-:-:S13]  /*5310*/  PLOP3.LUT P0, PT, PT, PT, UP1, 0x80, 0x8 ;  /* 0x000000000008781c */ /* 0x000fda0003f0f018 */
[----:B------:R-:W-:Y:S05]  /*5320*/  @!P0 EXIT ;  /* 0x000000000000894d */ /* 0x000fea0003800000 */
[----:B------:R-:W-:Y:S01]  /*5330*/  BAR.SYNC.DEFER_BLOCKING 0x6, 0xa0 ;  /* 0x0182800000007b1d */ /* 0x000fe20000010000 */
[C---:B------:R-:W-:Y:S01]  /*5340*/  IMAD.SHL.U32 R3, R87.reuse, 0x10, RZ ;  /* 0x0000001057037824 */ /* 0x040fe200078e00ff */
[C---:B------:R-:W-:Y:S01]  /*5350*/  LOP3.LUT R88, R87.reuse, 0x60, RZ, 0xc0, !PT ;  /* 0x0000006057587812 */ /* 0x040fe200078ec0ff */
[C---:B------:R-:W-:Y:S01]  /*5360*/  IMAD.SHL.U32 R86, R87.reuse, 0x2, RZ ;  /* 0x0000000257567824 */ /* 0x040fe200078e00ff */
[----:B------:R-:W-:Y:S01]  /*5370*/  CS2R R84, SRZ ;  /* 0x0000000000547805 */ /* 0x000fe2000001ff00 */
[----:B------:R-:W-:Y:S01]  /*5380*/  IMAD.U32 R32, R87, 0x10000, RZ ;  /* 0x0001000057207824 */ /* 0x000fe200078e00ff */
[----:B------:R-:W-:Y:S02]  /*5390*/  UMOV UR50, 0x400 ;  /* 0x0000040000327882 */ /* 0x000fe40000000000 */
[----:B------:R-:W1:Y:S01]  /*53a0*/  LDC R83, c[0x0][0x370] ;  /* 0x0000dc00ff537b82 */ /* 0x000e620000000800 */
[----:B------:R-:W-:Y:S01]  /*53b0*/  ULEA UR50, UR45, UR50, 0x18 ;  /* 0x000000322d327291 */ /* 0x000fe2000f8ec0ff */
[----:B------:R-:W-:Y:S01]  /*53c0*/  LOP3.LUT R7, R3, 0x60, RZ, 0xc0, !PT ;  /* 0x0000006003077812 */ /* 0x000fe200078ec0ff */
[----:B------:R-:W-:Y:S01]  /*53d0*/  IMAD.MOV.U32 R30, RZ, RZ, RZ ;  /* 0x000000ffff1e7224 */ /* 0x000fe200078e00ff */
[----:B------:R-:W-:Y:S01]  /*53e0*/  LOP3.LUT R32, R32, 0x600000, RZ, 0xc0, !PT ;  /* 0x0060000020207812 */ /* 0x000fe200078ec0ff */
[----:B------:R-:W-:Y:S01]  /*53f0*/  UIADD3 UR4, UPT, UPT, UR50, 0x200, URZ ;  /* 0x0000020032047890 */ /* 0x000fe2000fffe0ff */
[----:B------:R-:W-:Y:S01]  /*5400*/  LOP3.LUT R86, R7, 0xc, R86, 0xf8, !PT ;  /* 0x0000000c07567812 */ /* 0x000fe200078ef856 */
[----:B------:R-:W2:Y:S01]  /*5410*/  LDCU.64 UR54, c[0x0][0x348] ;  /* 0x00006900ff3677ac */ /* 0x000ea20008000a00 */
[----:B------:R-:W4:Y:S02]  /*5420*/  LDC R28, c[0x0][0xb0c] ;  /* 0x0002c300ff1c7b82 */ /* 0x000f240000000800 */
[----:B------:R-:W-:Y:S01]  /*5430*/  LOP3.LUT R86, R86, 0x790, R3, 0xf8, !PT ;  /* 0x0000079056567812 */ /* 0x000fe200078ef803 */
[----:B------:R-:W-:Y:S01]  /*5440*/  IMAD.U32 R81, RZ, RZ, UR4 ;  /* 0x00000004ff517e24 */ /* 0x000fe2000f8e00ff */
[C---:B------:R-:W-:Y:S01]  /*5450*/  LOP3.LUT R3, R87.reuse, 0x2, RZ, 0xc0, !PT ;  /* 0x0000000257037812 */ /* 0x040fe200078ec0ff */
[----:B------:R-:W1:Y:S01]  /*5460*/  LDCU.64 UR36, c[0x0][0x888] ;  /* 0x00011100ff2477ac */ /* 0x000e620008000a00 */
[----:B------:R-:W-:Y:S01]  /*5470*/  LOP3.LUT R87, R87, 0x4, RZ, 0xc0, !PT ;  /* 0x0000000457577812 */ /* 0x000fe200078ec0ff */
[----:B------:R-:W-:Y:S01]  /*5480*/  IMAD R86, R86, 0x4, R81 ;  /* 0x0000000456567824 */ /* 0x000fe200078e0251 */
[----:B------:R-:W1:Y:S01]  /*5490*/  LDC R80, c[0x0][0xb20] ;  /* 0x0002c800ff507b82 */ /* 0x000e620000000800 */
[----:B------:R-:W3:Y:S01]  /*54a0*/  LDS R4, [UR50+0x100] ;  /* 0x00010032ff047984 */ /* 0x000ee20008000800 */
[----:B------:R-:W1:Y:S01]  /*54b0*/  LDCU.64 UR38, c[0x0][0x890] ;  /* 0x00011200ff2677ac */ /* 0x000e620008000a00 */
[----:B------:R-:W-:-:S02]  /*54c0*/  IMAD R92, R3, -0x10, R86 ;  /* 0xfffffff0035c7824 */ /* 0x000fc400078e0256 */
[----:B------:R-:W-:Y:S01]  /*54d0*/  IMAD R90, R87, -0x10, R86 ;  /* 0xfffffff0575a7824 */ /* 0x000fe200078e0256 */
[----:B------:R-:W1:Y:S02]  /*54e0*/  LDCU.64 UR46, c[0x0][0xa90] ;  /* 0x00015200ff2e77ac */ /* 0x000e640008000a00 */
[----:B------:R-:W1:Y:S01]  /*54f0*/  LDC R27, c[0x0][0xb30] ;  /* 0x0002cc00ff1b7b82 */ /* 0x000e620000000800 */
[----:B------:R-:W-:Y:S01]  /*5500*/  UMOV UR52, URZ ;  /* 0x000000ff00347c82 */ /* 0x000fe20008000000 */
[----:B------:R-:W-:-:S06]  /*5510*/  UMOV UR56, URZ ;  /* 0x000000ff00387c82 */ /* 0x000fcc0008000000 */
[----:B------:R-:W1:Y:S08]  /*5520*/  LDC.64 R72, c[0x0][0xb10] ;  /* 0x0002c400ff487b82 */ /* 0x000e700000000a00 */
[----:B------:R-:W1:Y:S08]  /*5530*/  LDC.64 R24, c[0x0][0xb18] ;  /* 0x0002c600ff187b82 */ /* 0x000e700000000a00 */
[----:B------:R-:W1:Y:S08]  /*5540*/  LDC.64 R22, c[0x0][0xb28] ;  /* 0x0002ca00ff167b82 */ /* 0x000e700000000a00 */
[----:B------:R-:W1:Y:S01]  /*5550*/  LDC.64 R70, c[0x0][0x8b0] ;  /* 0x00022c00ff467b82 */ /* 0x000e620000000a00 */
[C---:B---3--:R-:W-:Y:S01]  /*5560*/  VIADD R5, R4.reuse, 0x80 ;  /* 0x0000008004057836 */ /* 0x048fe20000000000 */
[----:B------:R-:W-:-:S04]  /*5570*/  LOP3.LUT R4, R4, 0xffff, RZ, 0xc0, !PT ;  /* 0x0000ffff04047812 */ /* 0x000fc800078ec0ff */
[----:B------:R-:W-:Y:S02]  /*5580*/  LOP3.LUT R5, R5, 0xffff, RZ, 0xc0, !PT ;  /* 0x0000ffff05057812 */ /* 0x000fe400078ec0ff */
[----:B------:R-:W3:Y:S03]  /*5590*/  LDC.64 R68, c[0x0][0x8a8] ;  /* 0x00022a00ff447b82 */ /* 0x000ee60000000a00 */
[----:B------:R1:W-:Y:S05]  /*55a0*/  STL.64 [R1], R4 ;  /* 0x0000000401007387 */ /* 0x0003ea0000100a00 */
[----:B------:R-:W1:Y:S08]  /*55b0*/  LDC.64 R76, c[0x0][0xa80] ;  /* 0x0002a000ff4c7b82 */ /* 0x000e700000000a00 */
[----:B------:R-:W1:Y:S08]  /*55c0*/  LDC.64 R74, c[0x0][0xa88] ;  /* 0x0002a200ff4a7b82 */ /* 0x000e700000000a00 */
[----:B--2-4-:R-:W1:Y:S02]  /*55d0*/  LDC R82, c[0x0][0x374] ;  /* 0x0000dd00ff527b82 */ /* 0x014e640000000800 */
.L_x_156:
[----:B------:R-:W-:Y:S04]  /*55e0*/  SHF.L.U32 R3, R84, 0x1f, RZ ;  /* 0x0000001f54037819 */ /* 0x000fe800000006ff */
[----:B------:R-:W2:Y:S02]  /*55f0*/  SYNCS.PHASECHK.TRANS64.TRYWAIT P0, [UR50+0xb0], R3 ;  /* 0x0000b003ff0075a7 */ /* 0x000ea40008001132 */
[----:B--23--:R-:W-:Y:S05]  /*5600*/  @!P0 BRA `(.L_x_81) ;  /* 0x0000006400808947 */ /* 0x00cfea0003800000 */
.L_x_214:
[----:B------:R-:W4:Y:S01]  /*5610*/  LDC.64 R12, c[0x0][0xb10] ;  /* 0x0002c400ff0c7b82 */ /* 0x000f220000000a00 */
[----:B------:R-:W3:Y:S01]  /*5620*/  LDS.128 R36, [UR50+0xf0] ;  /* 0x0000f032ff247984 */ /* 0x000ee20008000c00 */
[----:B------:R-:W-:Y:S01]  /*5630*/  UIADD3 UR4, UPT, UPT, UR50, 0xb8, URZ ;  /* 0x000000b832047890 */ /* 0x000fe2000fffe0ff */
[----:B--2---:R-:W-:Y:S01]  /*5640*/  IMAD R0, R30, 0x4, R1 ;  /* 0x000000041e007824 */ /* 0x004fe200078e0201 */
[----:B-1----:R-:W-:Y:S04]  /*5650*/  ISETP.NE.AND P1, PT, R27, 0x1, PT ;  /* 0x000000011b00780c */ /* 0x002fe80003f25270 */
[----:B------:R-:W1:Y:S01]  /*5660*/  LDC.64 R10, c[0x0][0xb18] ;  /* 0x0002c600ff0a7b82 */ /* 0x000e620000000a00 */
[----:B------:R-:W-:Y:S01]  /*5670*/  UPRMT UR4, URZ, 0x654, UR4 ;  /* 0x00000654ff047896 */ /* 0x000fe20008000004 */
[----:B------:R-:W-:Y:S01]  /*5680*/  ISETP.GE.AND P0, PT, R26, 0x1, PT ;  /* 0x000000011a00780c */ /* 0x000fe20003f06270 */
[----:B------:R-:W-:Y:S01]  /*5690*/  @!PT LDS RZ, [RZ] ;  /* 0x00000000fffff984 */ /* 0x000fe20000000800 */
[----:B------:R-:W-:Y:S01]  /*56a0*/  @!PT LDS RZ, [RZ] ;  /* 0x00000000fffff984 */ /* 0x000fe20000000800 */
[----:B------:R-:W-:Y:S01]  /*56b0*/  @!PT LDS RZ, [RZ] ;  /* 0x00000000fffff984 */ /* 0x000fe20000000800 */
[----:B------:R-:W-:Y:S01]  /*56c0*/  @!PT LDS RZ, [RZ] ;  /* 0x00000000fffff984 */ /* 0x000fe20000000800 */
[----:B------:R2:W-:Y:S06]  /*56d0*/  MEMBAR.ALL.CTA ;  /* 0x0000000000007992 */ /* 0x0005ec0000008000 */
[----:B--2---:R-:W2:Y:S01]  /*56e0*/  FENCE.VIEW.ASYNC.S ;  /* 0x00000000000073c6 */ /* 0x004ea20000000000 */
[----:B------:R-:W1:Y:S08]  /*56f0*/  @!P1 LDC R14, c[0x0][0xb20] ;  /* 0x0002c800ff0e9b82 */ /* 0x000e700000000800 */
[----:B------:R-:W1:Y:S01]  /*5700*/  @!P1 LDC R9, c[0x0][0xb0c] ;  /* 0x0002c300ff099b82 */ /* 0x000e620000000800 */
[----:B--2---:R-:W-:Y:S01]  /*5710*/  SYNCS.ARRIVE.TRANS64.RED.A1T0 RZ, [UR4], RZ ;  /* 0x000000ffffff79a7 */ /* 0x004fe20008100404 */
[----:B------:R2:W5:Y:S01]  /*5720*/  LDL R17, [R0] ;  /* 0x0000000000117983 */ /* 0x0005620000100800 */
[----:B---3--:R-:W-:Y:S04]  /*5730*/  LOP3.LUT P4, RZ, R38, 0x1, RZ, 0xc0, !PT ;  /* 0x0000000126ff7812 */ /* 0x008fe8000788c0ff */
[----:B------:R-:W-:Y:S09]  /*5740*/  P2R R91, PR, RZ, 0x10 ;  /* 0x00000010ff5b7803 */ /* 0x000ff20000000000 */
[----:B------:R-:W-:Y:S02]  /*5750*/  @P4 MOV R31, R36 ;  /* 0x00000024001f4202 */ /* 0x000fe40000000f00 */
[----:B------:R-:W-:Y:S01]  /*5760*/  @P4 LOP3.LUT R29, R37, 0xffff, RZ, 0xc0, !PT ;  /* 0x0000ffff251d4812 */ /* 0x000fe200078ec0ff */
[----:B--2-4-:R-:W-:Y:S06]  /*5770*/  @!P0 BRA `(.L_x_82) ;  /* 0x0000000000a48947 */ /* 0x014fec0003800000 */
[----:B------:R-:W-:Y:S01]  /*5780*/  IMAD.HI.U32 R21, R82, R25, RZ ;  /* 0x0000001952157227 */ /* 0x000fe200078e00ff */
[----:B------:R-:W-:Y:S02]  /*5790*/  ISETP.NE.AND P0, PT, R24, 0x1, PT ;  /* 0x000000011800780c */ /* 0x000fe40003f05270 */
[----:B------:R-:W-:Y:S01]  /*57a0*/  ISETP.NE.AND P2, PT, R26, 0x1, PT ;  /* 0x000000011a00780c */ /* 0x000fe20003f45270 */
[----:B------:R-:W-:Y:S01]  /*57b0*/  IMAD.HI.U32 R18, R83, R72, RZ ;  /* 0x0000004853127227 */ /* 0x000fe200078e00ff */
[----:B------:R-:W-:Y:S02]  /*57c0*/  SHF.R.U32.HI R21, RZ, R80, R21 ;  /* 0x00000050ff157219 */ /* 0x000fe40000011615 */
[----:B------:R-:W-:Y:S01]  /*57d0*/  ISETP.NE.AND P3, PT, R28, 0x1, PT ;  /* 0x000000011c00780c */ /* 0x000fe20003f65270 */
[----:B------:R-:W-:Y:S01]  /*57e0*/  IMAD.HI.U32 R34, R31, R72, RZ ;  /* 0x000000481f227227 */ /* 0x000fe200078e00ff */
[----:B------:R-:W-:Y:S02]  /*57f0*/  SHF.R.U32.HI R18, RZ, R73, R18 ;  /* 0x00000049ff127219 */ /* 0x000fe40000011612 */
[----:B------:R-:W-:Y:S01]  /*5800*/  SEL R3, R82, R21, !P0 ;  /* 0x0000001552037207 */ /* 0x000fe20004000000 */
[----:B------:R-:W-:Y:S01]  /*5810*/  IMAD.HI.U32 R21, R29, R25, RZ ;  /* 0x000000191d157227 */ /* 0x000fe200078e00ff */
[----:B------:R-:W-:Y:S02]  /*5820*/  SEL R7, R83, R18, !P3 ;  /* 0x0000001253077207 */ /* 0x000fe40005800000 */
[----:B------:R-:W-:Y:S01]  /*5830*/  SHF.R.U32.HI R34, RZ, R73, R34 ;  /* 0x00000049ff227219 */ /* 0x000fe20000011622 */
[-C--:B------:R-:W-:Y:S04]  /*5840*/  IMAD.HI.U32 R18, R3, R22.reuse, RZ ;  /* 0x0000001603127227 */ /* 0x080fe800078e00ff */
[----:B------:R-:W-:Y:S01]  /*5850*/  IMAD.HI.U32 R20, R7, R22, RZ ;  /* 0x0000001607147227 */ /* 0x000fe200078e00ff */
[-C--:B------:R-:W-:Y:S02]  /*5860*/  @P2 SHF.R.U32.HI R3, RZ, R23.reuse, R18 ;  /* 0x00000017ff032219 */ /* 0x080fe40000011612 */
[----:B------:R-:W-:Y:S02]  /*5870*/  SHF.R.U32.HI R18, RZ, R80, R21 ;  /* 0x00000050ff127219 */ /* 0x000fe40000011615 */
[----:B------:R-:W-:Y:S01]  /*5880*/  @P2 SHF.R.U32.HI R7, RZ, R23, R20 ;  /* 0x00000017ff072219 */ /* 0x000fe20000011614 */
[C---:B------:R-:W-:Y:S01]  /*5890*/  IMAD R2, R26.reuse, R3, RZ ;  /* 0x000000031a027224 */ /* 0x040fe200078e02ff */
[----:B------:R-:W-:Y:S02]  /*58a0*/  SEL R5, R29, R18, !P0 ;  /* 0x000000121d057207 */ /* 0x000fe40004000000 */
[----:B------:R-:W-:Y:S01]  /*58b0*/  SEL R3, R31, R34, !P3 ;  /* 0x000000221f037207 */ /* 0x000fe20005800000 */
[----:B------:R-:W-:Y:S01]  /*58c0*/  IMAD R4, R26, R7, RZ ;  /* 0x000000071a047224 */ /* 0x000fe200078e02ff */
[C---:B------:R-:W-:Y:S01]  /*58d0*/  ISETP.GE.AND P0, PT, R5.reuse, R2, PT ;  /* 0x000000020500720c */ /* 0x040fe20003f06270 */
[----:B------:R-:W-:Y:S03]  /*58e0*/  IMAD.HI.U32 R6, R5, R22, RZ ;  /* 0x0000001605067227 */ /* 0x000fe600078e00ff */
[----:B------:R-:W-:Y:S01]  /*58f0*/  ISETP.GE.OR P0, PT, R3, R4, P0 ;  /* 0x000000040300720c */ /* 0x000fe20000706670 */
[----:B------:R-:W-:Y:S01]  /*5900*/  IMAD.MOV R4, RZ, RZ, -R3 ;  /* 0x000000ffff047224 */ /* 0x000fe200078e0a03 */
[-C--:B------:R-:W-:Y:S03]  /*5910*/  SHF.R.U32.HI R6, RZ, R23.reuse, R6 ;  /* 0x00000017ff067219 */ /* 0x080fe60000011606 */
[----:B------:R-:W-:Y:S01]  /*5920*/  IMAD R31, R28, R4, R31 ;  /* 0x000000041c1f7224 */ /* 0x000fe200078e021f */
[----:B------:R-:W-:Y:S05]  /*5930*/  SEL R15, R5, R6, !P2 ;  /* 0x00000006050f7207 */ /* 0x000fea0005000000 */
[----:B------:R-:W-:Y:S02]  /*5940*/  IMAD.MOV R6, RZ, RZ, -R15 ;  /* 0x000000ffff067224 */ /* 0x000fe400078e0a0f */
[C---:B------:R-:W-:Y:S04]  /*5950*/  @!P0 IMAD.HI.U32 R2, R3.reuse, R22, RZ ;  /* 0x0000001603028227 */ /* 0x040fe800078e00ff */
[----:B------:R-:W-:Y:S01]  /*5960*/  IMAD R6, R26, R6, R5 ;  /* 0x000000061a067224 */ /* 0x000fe200078e0205 */
[----:B------:R-:W-:Y:S04]  /*5970*/  @!P0 SHF.R.U32.HI R2, RZ, R23, R2 ;  /* 0x00000017ff028219 */ /* 0x000fe80000011602 */
[----:B------:R-:W-:Y:S02]  /*5980*/  @!P0 SEL R0, R3, R2, !P2 ;  /* 0x0000000203008207 */ /* 0x000fe40005000000 */
[----:B------:R-:W-:Y:S02]  /*5990*/  IADD3 R2, PT, PT, -R5, RZ, RZ ;  /* 0x000000ff05027210 */ /* 0x000fe40007ffe1ff */
[----:B------:R-:W-:Y:S01]  /*59a0*/  @!P0 IADD3 R8, PT, PT, R15, -R0, RZ ;  /* 0x800000000f088210 */ /* 0x000fe20007ffe0ff */
[----:B------:R-:W-:Y:S02]  /*59b0*/  @!P0 IMAD R0, R7, R6, R0 ;  /* 0x0000000607008224 */ /* 0x000fe400078e0200 */
[----:B------:R-:W-:Y:S02]  /*59c0*/  IMAD R29, R24, R2, R29 ;  /* 0x00000002181d7224 */ /* 0x000fe400078e021d */
[----:B------:R-:W-:Y:S02]  /*59d0*/  @!P0 IMAD R5, R8, R26, R3 ;  /* 0x0000001a08058224 */ /* 0x000fe400078e0203 */
[----:B------:R-:W-:Y:S04]  /*59e0*/  @!P0 IMAD.MOV.U32 R3, RZ, RZ, R0 ;  /* 0x000000ffff038224 */ /* 0x000fe800078e0000 */
[----:B------:R-:W-:Y:S02]  /*59f0*/  IMAD R31, R3, R28, R31 ;  /* 0x0000001c031f7224 */ /* 0x000fe400078e021f */
[----:B------:R-:W-:Y:S07]  /*5a00*/  IMAD R29, R5, R24, R29 ;  /* 0x00000018051d7224 */ /* 0x000fee00078e021d */
.L_x_82:
[----:B-1----:R-:W-:Y:S01]  /*5a10*/  @!P1 ISETP.NE.AND P0, PT, R10, 0x1, PT ;  /* 0x000000010a00980c */ /* 0x002fe20003f05270 */
[----:B------:R-:W-:Y:S01]  /*5a20*/  @!P1 IMAD.HI.U32 R3, R29, R11, RZ ;  /* 0x0000000b1d039227 */ /* 0x000fe200078e00ff */
[----:B------:R-:W-:Y:S01]  /*5a30*/  R2UR UR41, R16 ;  /* 0x00000000102972ca */ /* 0x000fe200000e0000 */
[----:B------:R-:W-:Y:S01]  /*5a40*/  BSSY.RECONVERGENT B6, `(.L_x_83) ;  /* 0x000002f000067945 */ /* 0x000fe20003800200 */
[----:B------:R-:W-:Y:S01]  /*5a50*/  @!P1 ISETP.NE.AND P2, PT, R9, 0x1, PT ;  /* 0x000000010900980c */ /* 0x000fe20003f45270 */
[----:B------:R-:W-:Y:S01]  /*5a60*/  @!P1 IMAD.HI.U32 R0, R31, R12, RZ ;  /* 0x0000000c1f009227 */ /* 0x000fe200078e00ff */
[----:B------:R-:W-:Y:S02]  /*5a70*/  @!P1 SHF.R.U32.HI R2, RZ, R14, R3 ;  /* 0x0000000eff029219 */ /* 0x000fe40000011603 */
[----:B------:R-:W-:Y:S02]  /*5a80*/  @P4 SHF.R.U32.HI R36, RZ, 0x10, R37 ;  /* 0x00000010ff244819 */ /* 0x000fe40000011625 */
[----:B------:R-:W-:Y:S02]  /*5a90*/  @!P1 SEL R2, R29, R2, !P0 ;  /* 0x000000021d029207 */ /* 0x000fe40004000000 */
[----:B------:R-:W-:Y:S02]  /*5aa0*/  @!P1 SHF.R.U32.HI R0, RZ, R13, R0 ;  /* 0x0000000dff009219 */ /* 0x000fe40000011600 */
[----:B------:R-:W-:Y:S01]  /*5ab0*/  LOP3.LUT P0, RZ, R81, 0x1b0, RZ, 0xc0, !PT ;  /* 0x000001b051ff7812 */ /* 0x000fe2000780c0ff */
[----:B------:R-:W-:Y:S01]  /*5ac0*/  USHF.L.U32 UR41, UR41, 0x7, URZ ;  /* 0x0000000729297899 */ /* 0x000fe200080006ff */
[----:B------:R-:W-:Y:S02]  /*5ad0*/  @!P1 SEL R3, R31, R0, !P2 ;  /* 0x000000001f039207 */ /* 0x000fe40005000000 */
[----:B------:R-:W-:Y:S03]  /*5ae0*/  @P4 R2UR UR51, R36 ;  /* 0x00000000243342ca */ /* 0x000fe600000e0000 */
[----:B------:R-:W-:Y:S02]  /*5af0*/  @!P1 IMAD.IADD R0, R2, 0x1, -R3 ;  /* 0x0000000102009824 */ /* 0x000fe400078e0a03 */
[----:B------:R-:W-:Y:S02]  /*5b00*/  @!P1 IMAD.IADD R2, R3, 0x1, -R2 ;  /* 0x0000000103029824 */ /* 0x000fe400078e0a02 */
[----:B------:R-:W-:Y:S02]  /*5b10*/  @!P1 IMAD R31, R0, R9, R31 ;  /* 0x00000009001f9224 */ /* 0x000fe400078e021f */
[----:B------:R-:W-:Y:S01]  /*5b20*/  @!P1 IMAD R29, R2, R10, R29 ;  /* 0x0000000a021d9224 */ /* 0x000fe200078e021d */
[----:B------:R-:W-:Y:S06]  /*5b30*/  @!P0 BRA `(.L_x_84) ;  /* 0x00000000007c8947 */ /* 0x000fec0003800000 */
[----:B------:R-:W1:Y:S01]  /*5b40*/  LDCU.64 UR8, c[0x4][0x80] ;  /* 0x01001000ff0877ac */ /* 0x000e620008000a00 */
[----:B------:R-:W-:Y:S01]  /*5b50*/  MOV R2, 0x0 ;  /* 0x0000000000027802 */ /* 0x000fe20000000f00 */
[----:B------:R-:W-:Y:S02]  /*5b60*/  HFMA2 R12, -RZ, RZ, 0, 5.9604644775390625e-08 ;  /* 0x00000001ff0c7431 */ /* 0x000fe400000001ff */
[----:B------:R-:W-:Y:S01]  /*5b70*/  IMAD.MOV.U32 R8, RZ, RZ, 0x70 ;  /* 0x00000070ff087424 */ /* 0x000fe200078e00ff */
[----:B------:R2:W3:Y:S01]  /*5b80*/  LDC.64 R14, c[0x4][R2] ;  /* 0x01000000020e7b82 */ /* 0x0004e20000000a00 */
[----:B------:R-:W4:Y:S01]  /*5b90*/  LDCU.64 UR6, c[0x4][0x88] ;  /* 0x01001100ff0677ac */ /* 0x000f220008000a00 */
[----:B------:R-:W-:Y:S01]  /*5ba0*/  IMAD.MOV.U32 R13, RZ, RZ, RZ ;  /* 0x000000ffff0d7224 */ /* 0x000fe200078e00ff */
[----:B------:R-:W2:Y:S01]  /*5bb0*/  LDCU.64 UR4, c[0x4][0x8] ;  /* 0x01000100ff0477ac */ /* 0x000ea20008000a00 */
[----:B-1----:R-:W-:Y:S01]  /*5bc0*/  MOV R5, UR9 ;  /* 0x0000000900057c02 */ /* 0x002fe20008000f00 */
[----:B------:R-:W-:Y:S01]  /*5bd0*/  IMAD.U32 R4, RZ, RZ, UR8 ;  /* 0x00000008ff047e24 */ /* 0x000fe2000f8e00ff */
[----:B----4-:R-:W-:Y:S01]  /*5be0*/  MOV R7, UR7 ;  /* 0x0000000700077c02 */ /* 0x010fe20008000f00 */
[----:B------:R-:W-:Y:S01]  /*5bf0*/  IMAD.U32 R6, RZ, RZ, UR6 ;  /* 0x00000006ff067e24 */ /* 0x000fe2000f8e00ff */
[----:B--2---:R-:W-:Y:S01]  /*5c00*/  MOV R11, UR5 ;  /* 0x00000005000b7c02 */ /* 0x004fe20008000f00 */
[----:B------:R-:W-:Y:S02]  /*5c10*/  IMAD.U32 R10, RZ, RZ, UR4 ;  /* 0x00000004ff0a7e24 */ /* 0x000fe4000f8e00ff */
[----:B------:R-:W-:Y:S07]  /*5c20*/  LEPC R20, `(.L_x_85) ;  /* 0x000000001014794e */ /* 0x000fee0000000000 */
[----:B---3-5:R-:W-:Y:S05]  /*5c30*/  CALL.ABS.NOINC R14 ;  /* 0x000000000e007343 */ /* 0x028fea0003c00000 */
.L_x_85:
[----:B------:R-:W1:Y:S01]  /*5c40*/  LDCU.64 UR8, c[0x4][0x80] ;  /* 0x01001000ff0877ac */ /* 0x000e620008000a00 */
[----:B------:R-:W2:Y:S01]  /*5c50*/  LDC.64 R2, c[0x4][R2] ;  /* 0x0100000002027b82 */ /* 0x000ea20000000a00 */
[----:B------:R-:W-:Y:S02]  /*5c60*/  HFMA2 R12, -RZ, RZ, 0, 5.9604644775390625e-08 ;  /* 0x00000001ff0c7431 */ /* 0x000fe400000001ff */
[----:B------:R-:W-:Y:S02]  /*5c70*/  IMAD.MOV.U32 R8, RZ, RZ, 0x70 ;  /* 0x00000070ff087424 */ /* 0x000fe400078e00ff */
[----:B------:R-:W-:Y:S01]  /*5c80*/  IMAD.MOV.U32 R13, RZ, RZ, RZ ;  /* 0x000000ffff0d7224 */ /* 0x000fe200078e00ff */
[----:B------:R-:W3:Y:S01]  /*5c90*/  LDCU.64 UR6, c[0x4][0x88] ;  /* 0x01001100ff0677ac */ /* 0x000ee20008000a00 */
[----:B------:R-:W4:Y:S01]  /*5ca0*/  LDCU.64 UR4, c[0x4][0x8] ;  /* 0x01000100ff0477ac */ /* 0x000f220008000a00 */
[----:B-1----:R-:W-:Y:S02]  /*5cb0*/  MOV R4, UR8 ;  /* 0x0000000800047c02 */ /* 0x002fe40008000f00 */
[----:B------:R-:W-:Y:S02]  /*5cc0*/  MOV R5, UR9 ;  /* 0x0000000900057c02 */ /* 0x000fe40008000f00 */
[----:B---3--:R-:W-:Y:S01]  /*5cd0*/  MOV R7, UR7 ;  /* 0x0000000700077c02 */ /* 0x008fe20008000f00 */
[----:B------:R-:W-:Y:S01]  /*5ce0*/  IMAD.U32 R6, RZ, RZ, UR6 ;  /* 0x00000006ff067e24 */ /* 0x000fe2000f8e00ff */
[----:B----4-:R-:W-:Y:S01]  /*5cf0*/  MOV R11, UR5 ;  /* 0x00000005000b7c02 */ /* 0x010fe20008000f00 */
[----:B------:R-:W-:Y:S02]  /*5d00*/  IMAD.U32 R10, RZ, RZ, UR4 ;  /* 0x00000004ff0a7e24 */ /* 0x000fe4000f8e00ff */
[----:B------:R-:W-:Y:S07]  /*5d10*/  LEPC R20, `(.L_x_84) ;  /* 0x000000001014794e */ /* 0x000fee0000000000 */
[----:B--2---:R-:W-:Y:S05]  /*5d20*/  CALL.ABS.NOINC R2 ;  /* 0x0000000002007343 */ /* 0x004fea0003c00000 */
.L_x_84:
[----:B------:R-:W-:Y:S05]  /*5d30*/  BSYNC.RECONVERGENT B6 ;  /* 0x0000000000067941 */ /* 0x000fea0003800200 */
.L_x_83:
[----:B------:R-:W-:Y:S01]  /*5d40*/  ISETP.NE.U32.AND P4, PT, R70, RZ, PT ;  /* 0x000000ff4600720c */ /* 0x000fe20003f85070 */
[----:B------:R-:W-:Y:S01]  /*5d50*/  UISETP.NE.AND UP2, UPT, UR53, URZ, UPT ;  /* 0x000000ff3500728c */ /* 0x000fe2000bf45270 */
[----:B------:R-:W-:Y:S01]  /*5d60*/  ISETP.NE.U32.AND P2, PT, RZ, UR36, PT ;  /* 0x00000024ff007c0c */ /* 0x000fe2000bf45070 */
[----:B------:R-:W-:Y:S01]  /*5d70*/  UISETP.NE.U32.AND UP1, UPT, UR38, URZ, UPT ;  /* 0x000000ff2600728c */ /* 0x000fe2000bf25070 */
[----:B------:R-:W-:Y:S01]  /*5d80*/  ISETP.NE.AND.EX P4, PT, R71, RZ, PT, P4 ;  /* 0x000000ff4700720c */ /* 0x000fe20003f85340 */
[----:B------:R-:W-:Y:S01]  /*5d90*/  UPLOP3.LUT UP0, UPT, UPT, UPT, UPT, 0x40, 0x4 ;  /* 0x000000000004789c */ /* 0x000fe20003f0e870 */
[----:B------:R-:W-:Y:S01]  /*5da0*/  ISETP.NE.AND.EX P2, PT, RZ, UR37, PT, P2 ;  /* 0x00000025ff007c0c */ /* 0x000fe2000bf45320 */
[----:B------:R-:W-:Y:S01]  /*5db0*/  UISETP.NE.AND.EX UP1, UPT, UR39, URZ, UPT, UP1 ;  /* 0x000000ff2700728c */ /* 0x000fe2000bf25310 */
[----:B------:R-:W-:Y:S04]  /*5dc0*/  PLOP3.LUT P1, PT, PT, PT, UP2, 0x80, 0x8 ;  /* 0x000000000008781c */ /* 0x000fe80003f2f028 */
[----:B------:R-:W-:Y:S06]  /*5dd0*/  @UP2 UPLOP3.LUT UP0, UPT, UPT, UPT, UP1, 0x80, 0x8 ;  /* 0x000000000008289c */ /* 0x000fec0003f0f010 */
[----:B------:R-:W-:Y:S01]  /*5de0*/  PLOP3.LUT P0, PT, PT, PT, UP0, 0x80, 0x8 ;  /* 0x000000000008781c */ /* 0x000fe20003f0f008 */
[----:B------:R-:W-:Y:S01]  /*5df0*/  @!UPT UIADD3 URZ, UPT, UPT, URZ, URZ, URZ ;  /* 0x000000fffffff290 */ /* 0x000fe2000fffe0ff */
[----:B------:R-:W-:Y:S11]  /*5e00*/  BRA.U !UP1, `(.L_x_86) ;  /* 0x0000000109387547 */ /* 0x000ff6000b800000 */
[----:B------:R-:W-:Y:S01]  /*5e10*/  UISETP.NE.U32.AND UP0, UPT, UR36, URZ, UPT ;  /* 0x000000ff2400728c */ /* 0x000fe2000bf05070 */
[----:B------:R-:W-:Y:S02]  /*5e20*/  HFMA2 R0, -RZ, RZ, 0, 5.9604644775390625e-08 ;  /* 0x00000001ff007431 */ /* 0x000fe400000001ff */
[----:B------:R-:W-:Y:S01]  /*5e30*/  IMAD.MOV.U32 R79, RZ, RZ, 0x1 ;  /* 0x00000001ff4f7424 */ /* 0x000fe200078e00ff */
[----:B------:R-:W-:Y:S06]  /*5e40*/  UISETP.NE.AND.EX UP0, UPT, UR37, URZ, UPT, UP0 ;  /* 0x000000ff2500728c */ /* 0x000fec000bf05300 */
[----:B------:R-:W-:Y:S05]  /*5e50*/  PLOP3.LUT P3, PT, PT, PT, UP0, 0x80, 0x8 ;  /* 0x000000000008781c */ /* 0x000fea0003f6f008 */
[----:B------:R-:W1:Y:S01]  /*5e60*/  @UP0 LDCU.64 UR6, c[0x0][0x888] ;  /* 0x00011100ff0607ac */ /* 0x000e620008000a00 */
[----:B------:R-:W-:Y:S07]  /*5e70*/  @UP0 UIMAD UR4, UR57, UR38, URZ ;  /* 0x00000026390402a4 */ /* 0x000fee000f8e02ff */
[----:B------:R-:W-:Y:S01]  /*5e80*/  @!P3 PRMT R79, R0, 0x7610, R79 ;  /* 0x00007610004fb816 */ /* 0x000fe2000000004f */
[----:B-1----:R-:W-:Y:S03]  /*5e90*/  @UP0 UIMAD.WIDE UR6, UR4, 0x4, UR6 ;  /* 0x00000004040608a5 */ /* 0x002fe6000f8e0206 */
[----:B------:R-:W1:Y:S03]  /*5ea0*/  @!UP0 LDCU UR4, c[0x0][0x880] ;  /* 0x00011000ff0487ac */ /* 0x000e660008000800 */
[----:B------:R-:W-:Y:S01]  /*5eb0*/  IMAD.U32 R2, RZ, RZ, UR6 ;  /* 0x00000006ff027e24 */ /* 0x000fe2000f8e00ff */
[----:B------:R-:W-:Y:S05]  /*5ec0*/  MOV R3, UR7 ;  /* 0x0000000700037c02 */ /* 0x000fea0008000f00 */
[----:B-----5:R2:W5:Y:S02]  /*5ed0*/  @P3 LDG.E R35, desc[UR48][R2.64] ;  /* 0x0000003002233981 */ /* 0x020564000c1e1900 */
[----:B-12---:R-:W-:Y:S02]  /*5ee0*/  @!P3 IMAD.U32 R35, RZ, RZ, UR4 ;  /* 0x00000004ff23be24 */ /* 0x006fe4000f8e00ff */
.L_x_86:
[----:B------:R-:W-:Y:S05]  /*5ef0*/  @!P4 BRA `(.L_x_87) ;  /* 0x000000000020c947 */ /* 0x000fea0003800000 */
[----:B------:R-:W-:Y:S04]  /*5f00*/  ISETP.NE.U32.AND P3, PT, R68, RZ, PT ;  /* 0x000000ff4400720c */ /* 0x000fe80003f65070 */
[----:B------:R-:W-:Y:S11]  /*5f10*/  ISETP.NE.AND.EX P3, PT, R69, RZ, PT, P3 ;  /* 0x000000ff4500720c */ /* 0x000ff60003f65330 */
[----:B------:R-:W-:Y:S02]  /*5f20*/  @!UPT UIADD3 URZ, UPT, UPT, URZ, URZ, URZ ;  /* 0x000000fffffff290 */ /* 0x000fe4000fffe0ff */
[----:B------:R-:W1:Y:S01]  /*5f30*/  @P3 LDC.64 R2, c[0x0][0x8a8] ;  /* 0x00022a00ff023b82 */ /* 0x000e620000000a00 */
[----:B------:R-:W-:Y:S04]  /*5f40*/  @P3 IMAD R0, R70, UR57, RZ ;  /* 0x0000003946003c24 */ /* 0x000fe8000f8e02ff */
[----:B-1----:R-:W-:Y:S05]  /*5f50*/  @P3 IMAD.WIDE R2, R0, 0x4, R2 ;  /* 0x0000000400023825 */ /* 0x002fea00078e0202 */
[----:B-----5:R1:W5:Y:S02]  /*5f60*/  @P3 LDG.E R33, desc[UR48][R2.64] ;  /* 0x0000003002213981 */ /* 0x020364000c1e1900 */
[----:B-1----:R-:W2:Y:S02]  /*5f70*/  @!P3 LDC R33, c[0x0][0x8a0] ;  /* 0x00022800ff21bb82 */ /* 0x002ea40000000800 */
.L_x_87:
[----:B-----5:R-:W-:Y:S01]  /*5f80*/  FSETP.NEU.AND P3, PT, R35, RZ, PT ;  /* 0x000000ff2300720b */ /* 0x020fe20003f6d000 */
[----:B------:R-:W-:Y:S01]  /*5f90*/  IMAD.SHL.U32 R95, R19, 0x80, RZ ;  /* 0x00000080135f7824 */ /* 0x000fe200078e00ff */
[----:B------:R-:W-:Y:S01]  /*5fa0*/  SEL R3, RZ, 0xffffffff, P2 ;  /* 0xffffffffff037807 */ /* 0x000fe20001000000 */
[----:B------:R-:W-:Y:S01]  /*5fb0*/  BSSY B1, `(.L_x_88) ;  /* 0x0000043000017945 */ /* 0x000fe20003800000 */
[----:B------:R-:W-:Y:S01]  /*5fc0*/  @P1 LOP3.LUT P2, RZ, R79, 0xff, RZ, 0xc0, !PT ;  /* 0x000000ff4fff1812 */ /* 0x000fe2000784c0ff */
[----:B------:R-:W-:Y:S01]  /*5fd0*/  IMAD.HI.U32 R5, R95, R77, RZ ;  /* 0x0000004d5f057227 */ /* 0x000fe200078e00ff */
[----:B------:R-:W-:Y:S02]  /*5fe0*/  @P1 SEL R2, RZ, 0xffffffff, P3 ;  /* 0xffffffffff021807 */ /* 0x000fe40001800000 */
[----:B------:R-:W-:Y:S01]  /*5ff0*/  LEA R99, R30, UR50, 0x3 ;  /* 0x000000321e637c11 */ /* 0x000fe2000f8e18ff */
[----:B------:R-:W-:Y:S01]  /*6000*/  IMAD.MOV.U32 R100, RZ, RZ, 0x1 ;  /* 0x00000001ff647424 */ /* 0x000fe200078e00ff */
[----:B------:R-:W-:Y:S01]  /*6010*/  @P0 SEL R2, R3, R2, !P2 ;  /* 0x0000000203020207 */ /* 0x000fe20005000000 */
[----:B------:R-:W-:Y:S01]  /*6020*/  IMAD.IADD R34, R32, 0x1, R17 ;  /* 0x0000000120227824 */ /* 0x000fe200078e0211 */
[----:B------:R-:W-:Y:S01]  /*6030*/  SHF.L.U32 R0, R85, 0x1f, RZ ;  /* 0x0000001f55007819 */ /* 0x000fe200000006ff */
[----:B------:R-:W-:Y:S01]  /*6040*/  IMAD R98, R87, -0x10, R92 ;  /* 0xfffffff057627824 */ /* 0x000fe200078e025c */
[----:B------:R-:W-:Y:S01]  /*6050*/  @P1 LOP3.LUT R2, R2, 0x1, RZ, 0xc0, !PT ;  /* 0x0000000102021812 */ /* 0x000fe200078ec0ff */
[----:B------:R-:W-:Y:S01]  /*6060*/  IMAD.MOV.U32 R101, RZ, RZ, RZ ;  /* 0x000000ffff657224 */ /* 0x000fe200078e00ff */
[----:B------:R-:W-:Y:S02]  /*6070*/  ISETP.NE.AND P2, PT, R76, 0x1, PT ;  /* 0x000000014c00780c */ /* 0x000fe40003f45270 */
[----:B------:R-:W-:Y:S02]  /*6080*/  CS2R R54, SRZ ;  /* 0x0000000000367805 */ /* 0x000fe4000001ff00 */
[----:B------:R-:W-:Y:S02]  /*6090*/  ISETP.NE.U32.OR P5, PT, R2, 0x1, !P1 ;  /* 0x000000010200780c */ /* 0x000fe40004fa5470 */
[----:B------:R-:W-:Y:S02]  /*60a0*/  CS2R R52, SRZ ;  /* 0x0000000000347805 */ /* 0x000fe4000001ff00 */
[----:B------:R-:W-:Y:S02]  /*60b0*/  SHF.R.U32.HI R2, RZ, R74, R5 ;  /* 0x0000004aff027219 */ /* 0x000fe40000011605 */
[----:B------:R-:W-:Y:S02]  /*60c0*/  CS2R R58, SRZ ;  /* 0x00000000003a7805 */ /* 0x000fe4000001ff00 */
[----:B------:R-:W-:Y:S02]  /*60d0*/  ISETP.NE.AND P4, PT, R75, 0x1, PT ;  /* 0x000000014b00780c */ /* 0x000fe40003f85270 */
[----:B------:R-:W-:Y:S02]  /*60e0*/  CS2R R56, SRZ ;  /* 0x0000000000387805 */ /* 0x000fe4000001ff00 */
[----:B------:R-:W-:Y:S02]  /*60f0*/  SEL R93, R95, R2, !P2 ;  /* 0x000000025f5d7207 */ /* 0x000fe40005000000 */
[----:B------:R-:W-:Y:S02]  /*6100*/  CS2R R62, SRZ ;  /* 0x00000000003e7805 */ /* 0x000fe4000001ff00 */
[----:B------:R-:W-:Y:S02]  /*6110*/  PLOP3.LUT P2, PT, PT, PT, UP1, 0x80, 0x8 ;  /* 0x000000000008781c */ /* 0x000fe40003f4f018 */
[----:B------:R-:W-:Y:S02]  /*6120*/  CS2R R60, SRZ ;  /* 0x00000000003c7805 */ /* 0x000fe4000001ff00 */
[----:B------:R-:W-:Y:S01]  /*6130*/  SEL R2, RZ, 0xffffffff, P3 ;  /* 0xffffffffff027807 */ /* 0x000fe20001800000 */
[----:B------:R-:W-:Y:S01]  /*6140*/  IMAD.HI.U32 R94, R93, UR46, RZ ;  /* 0x0000002e5d5e7c27 */ /* 0x000fe2000f8e00ff */
[----:B------:R-:W-:Y:S02]  /*6150*/  LOP3.LUT P3, R96, R79, 0xff, RZ, 0xc0, !PT ;  /* 0x000000ff4f607812 */ /* 0x000fe4000786c0ff */
[----:B------:R-:W-:Y:S02]  /*6160*/  @P5 SHF.L.U32 R6, RZ, 0x1f, RZ ;  /* 0x0000001fff065819 */ /* 0x000fe400000006ff */
[----:B------:R-:W-:Y:S02]  /*6170*/  CS2R R66, SRZ ;  /* 0x0000000000427805 */ /* 0x000fe4000001ff00 */
[----:B------:R-:W-:Y:S02]  /*6180*/  SHF.R.U32.HI R94, RZ, UR47, R94 ;  /* 0x0000002fff5e7c19 */ /* 0x000fe4000801165e */
[----:B------:R-:W-:Y:S01]  /*6190*/  CS2R R64, SRZ ;  /* 0x0000000000407805 */ /* 0x000fe2000001ff00 */
[----:B------:R-:W1:Y:S01]  /*61a0*/  @P5 SYNCS.PHASECHK.TRANS64.TRYWAIT P1, [UR50+0x60], R6 ;  /* 0x00006006ff0055a7 */ /* 0x000e620008021132 */
[----:B------:R-:W-:Y:S02]  /*61b0*/  P2R R97, PR, RZ, 0x20 ;  /* 0x00000020ff617803 */ /* 0x000fe40000000000 */
[----:B------:R-:W-:Y:S01]  /*61c0*/  @P2 SEL R2, R3, R2, !P3 ;  /* 0x0000000203022207 */ /* 0x000fe20005800000 */
[----:B------:R-:W-:Y:S01]  /*61d0*/  IMAD.MOV R3, RZ, RZ, -R93 ;  /* 0x000000ffff037224 */ /* 0x000fe200078e0a5d */
[----:B------:R-:W-:Y:S02]  /*61e0*/  SEL R94, R93, R94, !P4 ;  /* 0x0000005e5d5e7207 */ /* 0x000fe40006000000 */
[----:B------:R-:W-:Y:S01]  /*61f0*/  LOP3.LUT R2, R2, 0x1, RZ, 0xc0, !PT ;  /* 0x0000000102027812 */ /* 0x000fe200078ec0ff */
[----:B------:R-:W-:Y:S02]  /*6200*/  IMAD R95, R76, R3, R95 ;  /* 0x000000034c5f7224 */ /* 0x000fe400078e025f */
[----:B------:R-:W-:Y:S01]  /*6210*/  IMAD.MOV R4, RZ, RZ, -R94 ;  /* 0x000000ffff047224 */ /* 0x000fe200078e0a5e */
[----:B------:R-:W-:Y:S03]  /*6220*/  ISETP.NE.U32.AND P2, PT, R2, 0x1, PT ;  /* 0x000000010200780c */ /* 0x000fe60003f45070 */
[----:B------:R-:W-:Y:S01]  /*6230*/  IMAD R93, R75, R4, R93 ;  /* 0x000000044b5d7224 */ /* 0x000fe200078e025d */
[----:B------:R-:W-:Y:S01]  /*6240*/  P2R R102, PR, RZ, 0x4 ;  /* 0x00000004ff667803 */ /* 0x000fe20000000000 */
[----:B------:R3:W4:Y:S01]  /*6250*/  SYNCS.PHASECHK.TRANS64.TRYWAIT P0, [R99+URZ+0xc0], R0 ;  /* 0x0000c000630075a7 */ /* 0x00072200080011ff */
[----:B-1----:R-:W-:Y:S01]  /*6260*/  @P5 SEL R100, RZ, 0x1, !P1 ;  /* 0x00000001ff645807 */ /* 0x002fe20004800000 */
[----:B---3--:R-:W-:Y:S06]  /*6270*/  @!P5 BRA `(.L_x_89) ;  /* 0x000000000058d947 */ /* 0x008fec0003800000 */
[----:B------:R-:W-:Y:S01]  /*6280*/  IMAD.MOV.U32 R55, RZ, RZ, RZ ;  /* 0x000000ffff377224 */ /* 0x000fe200078e00ff */
[----:B------:R-:W-:Y:S01]  /*6290*/  ISETP.NE.AND P1, PT, R100, RZ, PT ;  /* 0x000000ff6400720c */ /* 0x000fe20003f25270 */
[----:B------:R-:W-:Y:S01]  /*62a0*/  BSSY B0, `(.L_x_90) ;  /* 0x000000c000007945 */ /* 0x000fe20003800000 */
[----:B------:R-:W-:Y:S02]  /*62b0*/  CS2R R66, SRZ ;  /* 0x0000000000427805 */ /* 0x000fe4000001ff00 */
[----:B------:R-:W-:Y:S02]  /*62c0*/  CS2R R64, SRZ ;  /* 0x0000000000407805 */ /* 0x000fe4000001ff00 */
[----:B------:R-:W-:Y:S02]  /*62d0*/  CS2R R62, SRZ ;  /* 0x00000000003e7805 */ /* 0x000fe4000001ff00 */
[----:B------:R-:W-:Y:S02]  /*62e0*/  CS2R R60, SRZ ;  /* 0x00000000003c7805 */ /* 0x000fe4000001ff00 */
[----:B------:R-:W-:Y:S02]  /*62f0*/  CS2R R58, SRZ ;  /* 0x00000000003a7805 */ /* 0x000fe4000001ff00 */
[----:B------:R-:W-:Y:S02]  /*6300*/  CS2R R56, SRZ ;  /* 0x0000000000387805 */ /* 0x000fe4000001ff00 */
[----:B------:R-:W-:Y:S01]  /*6310*/  CS2R R52, SRZ ;  /* 0x0000000000347805 */ /* 0x000fe2000001ff00 */
[----:B------:R-:W-:Y:S06]  /*6320*/  @P1 BRA `(.L_x_91) ;  /* 0x00000000000c1947 */ /* 0x000fec0003800000 */
[----:B------:R-:W-:Y:S04]  /*6330*/  SHF.L.U32 R3, RZ, 0x1f, RZ ;  /* 0x0000001fff037819 */ /* 0x000fe800000006ff */
[----:B------:R-:W1:Y:S02]  /*6340*/  SYNCS.PHASECHK.TRANS64.TRYWAIT P1, [UR50+0x60], R3 ;  /* 0x00006003ff0075a7 */ /* 0x000e640008021132 */
[----:B-1----:R-:W-:Y:S05]  /*6350*/  @!P1 BRA `(.L_x_92) ;  /* 0x0000005800449947 */ /* 0x002fea0003800000 */
.L_x_91:
[----:B------:R-:W-:Y:S05]  /*6360*/  BSYNC B0 ;  /* 0x0000000000007941 */ /* 0x000fea0003800000 */
.L_x_90:
[----:B------:R-:W-:Y:S01]  /*6370*/  ISETP.NE.AND P1, PT, R102, RZ, PT ;  /* 0x000000ff6600720c */ /* 0x000fe20003f25270 */
[----:B------:R-:W-:Y:S11]  /*6380*/  HFMA2 R101, -RZ, RZ, 0, 5.9604644775390625e-08 ;  /* 0x00000001ff657431 */ /* 0x000ff600000001ff */
[----:B------:R-:W-:Y:S01]  /*6390*/  @!UPT UIADD3 URZ, UPT, UPT, URZ, URZ, URZ ;  /* 0x000000fffffff290 */ /* 0x000fe2000fffe0ff */
[----:B------:R3:W1:Y:S04]  /*63a0*/  @P1 LDS.128 R64, [R86] ;  /* 0x0000000056401984 */ /* 0x0006680000000c00 */
[----:B------:R3:W1:Y:S04]  /*63b0*/  @P1 LDS.128 R60, [R92+0x10] ;  /* 0x000010005c3c1984 */ /* 0x0006680000000c00 */
[----:B------:R3:W1:Y:S04]  /*63c0*/  @P1 LDS.128 R56, [R90+0x20] ;  /* 0x000020005a381984 */ /* 0x0006680000000c00 */
[----:B------:R3:W1:Y:S02]  /*63d0*/  @P1 LDS.128 R52, [R98+0x30] ;  /* 0x0000300062341984 */ /* 0x0006640000000c00 */
.L_x_89:
[----:B------:R-:W-:Y:S05]  /*63e0*/  BSYNC B1 ;  /* 0x0000000000017941 */ /* 0x000fea0003800000 */
.L_x_88:
[----:B-1----:R-:W-:Y:S04]  /*63f0*/  SHF.R.U32.HI R2, RZ, 0x15, R34 ;  /* 0x00000015ff027819 */ /* 0x002fe80000011622 */
[----:B------:R-:W-:Y:S01]  /*6400*/  LOP3.LUT P1, RZ, R2, 0x3, R89, 0x48, !PT ;  /* 0x0000000302ff7812 */ /* 0x000fe20007824859 */
[----:B------:R-:W-:Y:S01]  /*6410*/  @!UPT UIADD3 URZ, UPT, UPT, URZ, URZ, URZ ;  /* 0x000000fffffff290 */ /* 0x000fe2000fffe0ff */
[----:B----4-:R-:W-:Y:S11]  /*6420*/  @P0 BRA `(.L_x_93) ;  /* 0x0000000000080947 */ /* 0x010ff60003800000 */
[----:B------:R-:W1:Y:S02]  /*6430*/  SYNCS.PHASECHK.TRANS64.TRYWAIT P0, [R99+URZ+0xc0], R0 ;  /* 0x0000c000630075a7 */ /* 0x000e6400080011ff */
[----:B-1----:R-:W-:Y:S05]  /*6440*/  @!P0 BRA `(.L_x_94) ;  /* 0x0000005800208947 */ /* 0x002fea0003800000 */
.L_x_93:
[----:B------:R-:W-:Y:S05]  /*6450*/  @!P1 BRA `(.L_x_95) ;  /* 0x0000000000409947 */ /* 0x000fea0003800000 */
[----:B------:R-:W4:Y:S01]  /*6460*/  LDCU.64 UR8, c[0x4][0x70] ;  /* 0x01000e00ff0877ac */ /* 0x000f220008000a00 */
[----:B------:R-:W-:Y:S01]  /*6470*/  MOV R3, 0x0 ;  /* 0x0000000000037802 */ /* 0x000fe20000000f00 */
[----:B------:R-:W-:Y:S02]  /*6480*/  HFMA2 R12, -RZ, RZ, 0, 5.9604644775390625e-08 ;  /* 0x00000001ff0c7431 */ /* 0x000fe400000001ff */
[----:B------:R-:W-:Y:S02]  /*6490*/  IMAD.MOV.U32 R8, RZ, RZ, 0x192 ;  /* 0x00000192ff087424 */ /* 0x000fe400078e00ff */
[----:B------:R-:W-:Y:S01]  /*64a0*/  IMAD.MOV.U32 R13, RZ, RZ, RZ ;  /* 0x000000ffff0d7224 */ /* 0x000fe200078e00ff */
[----:B------:R-:W5:Y:S01]  /*64b0*/  LDCU.64 UR6, c[0x4][0x78] ;  /* 0x01000f00ff0677ac */ /* 0x000f620008000a00 */
[----:B------:R-:W1:Y:S01]  /*64c0*/  LDC.64 R2, c[0x4][R3] ;  /* 0x0100000003027b82 */ /* 0x000e620000000a00 */
[----:B------:R-:W2:Y:S01]  /*64d0*/  LDCU.64 UR4, c[0x4][0x10] ;  /* 0x01000200ff0477ac */ /* 0x000ea20008000a00 */
[----:B----4-:R-:W-:Y:S01]  /*64e0*/  MOV R5, UR9 ;  /* 0x0000000900057c02 */ /* 0x010fe20008000f00 */
[----:B------:R-:W-:Y:S01]  /*64f0*/  IMAD.U32 R4, RZ, RZ, UR8 ;  /* 0x00000008ff047e24 */ /* 0x000fe2000f8e00ff */
[----:B-----5:R-:W-:Y:S01]  /*6500*/  MOV R7, UR7 ;  /* 0x0000000700077c02 */ /* 0x020fe20008000f00 */
[----:B------:R-:W-:Y:S01]  /*6510*/  IMAD.U32 R6, RZ, RZ, UR6 ;  /* 0x00000006ff067e24 */ /* 0x000fe2000f8e00ff */
[----:B--2---:R-:W-:Y:S01]  /*6520*/  MOV R11, UR5 ;  /* 0x00000005000b7c02 */ /* 0x004fe20008000f00 */
[----:B------:R-:W-:Y:S02]  /*6530*/  IMAD.U32 R10, RZ, RZ, UR4 ;  /* 0x00000004ff0a7e24 */ /* 0x000fe4000f8e00ff */
[----:B------:R-:W-:Y:S07]  /*6540*/  LEPC R20, `(.L_x_95) ;  /* 0x000000001014794e */ /* 0x000fee0000000000 */
[----:B-1-3--:R-:W-:Y:S05]  /*6550*/  CALL.ABS.NOINC R2 ;  /* 0x0000000002007343 */ /* 0x00afea0003c00000 */
.L_x_95:
[----:B------:R-:W-:Y:S01]  /*6560*/  LOP3.LUT R20, R64, 0xffffe000, RZ, 0xc0, !PT ;  /* 0xffffe00040147812 */ /* 0x000fe200078ec0ff */
[----:B------:R-:W-:Y:S05]  /*6570*/  WARPSYNC.ALL ;  /* 0x0000000000007948 */ /* 0x000fea0003800000 */
[----:B------:R-:W-:Y:S01]  /*6580*/  R2UR UR4, R34 ;  /* 0x00000000220472ca */ /* 0x000fe200000e0000 */
[----:B------:R-:W-:Y:S01]  /*6590*/  BSSY.RECONVERGENT B0, `(.L_x_96) ;  /* 0x000005a000007945 */ /* 0x000fe20003800200 */
[----:B------:R-:W-:Y:S02]  /*65a0*/  LOP3.LUT R21, R65, 0xffffe000, RZ, 0xc0, !PT ;  /* 0xffffe00041157812 */ /* 0x000fe400078ec0ff */
[----:B------:R-:W-:Y:S02]  /*65b0*/  LOP3.LUT R40, R66, 0xffffe000, RZ, 0xc0, !PT ;  /* 0xffffe00042287812 */ /* 0x000fe400078ec0ff */
[----:B------:R-:W-:Y:S02]  /*65c0*/  LOP3.LUT R41, R60, 0xffffe000, RZ, 0xc0, !PT ;  /* 0xffffe0003c297812 */ /* 0x000fe400078ec0ff */
[----:B------:R-:W-:Y:S05]  /*65d0*/  ISETP.NE.AND P0, PT, R88, RZ, PT ;  /* 0x000000ff5800720c */ /* 0x000fea0003f05270 */
[----:B------:R-:W1:Y:S02]  /*65e0*/  LDTM.x16 R4, tmem[UR4] ;  /* 0x00000004000479ee */ /* 0x000e640008240000 */
[C---:B-12---:R-:W-:Y:S01]  /*65f0*/  FMUL R0, R33.reuse, R4 ;  /* 0x0000000421007220 */ /* 0x046fe20000400000 */
[C---:B------:R-:W-:Y:S01]  /*6600*/  FMUL R2, R33.reuse, R5 ;  /* 0x0000000521027220 */ /* 0x040fe20000400000 */
[C---:B------:R-:W-:Y:S01]  /*6610*/  FMUL R3, R33.reuse, R6 ;  /* 0x0000000621037220 */ /* 0x040fe20000400000 */
[----:B------:R-:W-:Y:S01]  /*6620*/  FMUL R7, R33, R7 ;  /* 0x0000000721077220 */ /* 0x000fe20000400000 */
[----:B------:R-:W-:Y:S01]  /*6630*/  FFMA R36, R35, R20, R0 ;  /* 0x0000001423247223 */ /* 0x000fe20000000000 */
[----:B------:R-:W-:Y:S01]  /*6640*/  LOP3.LUT R20, R67, 0xffffe000, RZ, 0xc0, !PT ;  /* 0xffffe00043147812 */ /* 0x000fe200078ec0ff */
[C---:B------:R-:W-:Y:S01]  /*6650*/  FFMA R37, R35.reuse, R21, R2 ;  /* 0x0000001523257223 */ /* 0x040fe20000000002 */
[----:B------:R-:W-:Y:S01]  /*6660*/  LOP3.LUT R21, R62, 0xffffe000, RZ, 0xc0, !PT ;  /* 0xffffe0003e157812 */ /* 0x000fe200078ec0ff */
[----:B------:R-:W-:Y:S01]  /*6670*/  FFMA R38, R35, R40, R3 ;  /* 0x0000002823267223 */ /* 0x000fe20000000003 */
[----:B------:R-:W-:Y:S01]  /*6680*/  LOP3.LUT R40, R61, 0xffffe000, RZ, 0xc0, !PT ;  /* 0xffffe0003d287812 */ /* 0x000fe200078ec0ff */
[----:B------:R-:W-:Y:S01]  /*6690*/  FFMA R39, R35, R20, R7 ;  /* 0x0000001423277223 */ /* 0x000fe20000000007 */
[----:B------:R-:W-:Y:S01]  /*66a0*/  LOP3.LUT R20, R63, 0xffffe000, RZ, 0xc0, !PT ;  /* 0xffffe0003f147812 */ /* 0x000fe200078ec0ff */
[C---:B------:R-:W-:Y:S01]  /*66b0*/  FMUL R4, R33.reuse, R8 ;  /* 0x0000000821047220 */ /* 0x040fe20000400000 */
[----:B------:R-:W-:Y:S01]  /*66c0*/  F2FP.TF32.F32.PACK_B R36, R36 ;  /* 0x00000024ff24723e */ /* 0x000fe200024050ff */
[C---:B------:R-:W-:Y:S01]  /*66d0*/  FMUL R5, R33.reuse, R9 ;  /* 0x0000000921057220 */ /* 0x040fe20000400000 */
[----:B------:R-:W-:Y:S01]  /*66e0*/  F2FP.TF32.F32.PACK_B R37, R37 ;  /* 0x00000025ff25723e */ /* 0x000fe200024050ff */
[C---:B------:R-:W-:Y:S01]  /*66f0*/  FMUL R6, R33.reuse, R10 ;  /* 0x0000000a21067220 */ /* 0x040fe20000400000 */
[----:B------:R-:W-:Y:S01]  /*6700*/  FMUL R11, R33, R11 ;  /* 0x0000000b210b7220 */ /* 0x000fe20000400000 */
[----:B------:R-:W-:Y:S01]  /*6710*/  F2FP.TF32.F32.PACK_B R38, R38 ;  /* 0x00000026ff26723e */ /* 0x000fe200024050ff */
[C---:B------:R-:W-:Y:S01]  /*6720*/  FFMA R4, R35.reuse, R41, R4 ;  /* 0x0000002923047223 */ /* 0x040fe20000000004 */
[----:B------:R-:W-:Y:S01]  /*6730*/  F2FP.TF32.F32.PACK_B R39, R39 ;  /* 0x00000027ff27723e */ /* 0x000fe200024050ff */
[C---:B------:R-:W-:Y:S01]  /*6740*/  FFMA R5, R35.reuse, R40, R5 ;  /* 0x0000002823057223 */ /* 0x040fe20000000005 */
[C---:B------:R-:W-:Y:S01]  /*6750*/  FFMA R6, R35.reuse, R21, R6 ;  /* 0x0000001523067223 */ /* 0x040fe20000000006 */
[----:B------:R-:W-:Y:S01]  /*6760*/  FFMA R7, R35, R20, R11 ;  /* 0x0000001423077223 */ /* 0x000fe2000000000b */
[----:B------:R-:W-:Y:S01]  /*6770*/  LOP3.LUT R41, R56, 0xffffe000, RZ, 0xc0, !PT ;  /* 0xffffe00038297812 */ /* 0x000fe200078ec0ff */
[----:B------:R1:W-:Y:S01]  /*6780*/  STS.128 [R86], R36 ;  /* 0x0000002456007388 */ /* 0x0003e20000000c00 */
[----:B------:R-:W-:Y:S01]  /*6790*/  LOP3.LUT R40, R57, 0xffffe000, RZ, 0xc0, !PT ;  /* 0xffffe00039287812 */ /* 0x000fe200078ec0ff */
[C---:B------:R-:W-:Y:S01]  /*67a0*/  FMUL R8, R33.reuse, R12 ;  /* 0x0000000c21087220 */ /* 0x040fe20000400000 */
[C---:B------:R-:W-:Y:S01]  /*67b0*/  FMUL R9, R33.reuse, R13 ;  /* 0x0000000d21097220 */ /* 0x040fe20000400000 */
[----:B------:R-:W-:Y:S01]  /*67c0*/  LOP3.LUT R21, R58, 0xffffe000, RZ, 0xc0, !PT ;  /* 0xffffe0003a157812 */ /* 0x000fe200078ec0ff */
[----:B------:R-:W-:Y:S01]  /*67d0*/  FMUL R10, R33, R14 ;  /* 0x0000000e210a7220 */ /* 0x000fe20000400000 */
[----:B------:R-:W-:Y:S01]  /*67e0*/  LOP3.LUT R20, R59, 0xffffe000, RZ, 0xc0, !PT ;  /* 0xffffe0003b147812 */ /* 0x000fe200078ec0ff */
[----:B------:R-:W-:Y:S01]  /*67f0*/  FMUL R15, R33, R15 ;  /* 0x0000000f210f7220 */ /* 0x000fe20000400000 */
[----:B------:R-:W-:Y:S01]  /*6800*/  F2FP.TF32.F32.PACK_B R4, R4 ;  /* 0x00000004ff04723e */ /* 0x000fe200024050ff */
[C---:B------:R-:W-:Y:S01]  /*6810*/  FFMA R8, R35.reuse, R41, R8 ;  /* 0x0000002923087223 */ /* 0x040fe20000000008 */
[----:B------:R-:W-:Y:S01]  /*6820*/  F2FP.TF32.F32.PACK_B R5, R5 ;  /* 0x00000005ff05723e */ /* 0x000fe200024050ff */
[C---:B------:R-:W-:Y:S01]  /*6830*/  FFMA R9, R35.reuse, R40, R9 ;  /* 0x0000002823097223 */ /* 0x040fe20000000009 */
[----:B------:R-:W-:Y:S01]  /*6840*/  F2FP.TF32.F32.PACK_B R6, R6 ;  /* 0x00000006ff06723e */ /* 0x000fe200024050ff */
[C---:B------:R-:W-:Y:S01]  /*6850*/  FFMA R10, R35.reuse, R21, R10 ;  /* 0x00000015230a7223 */ /* 0x040fe2000000000a */
[----:B------:R-:W-:Y:S01]  /*6860*/  F2FP.TF32.F32.PACK_B R7, R7 ;  /* 0x00000007ff07723e */ /* 0x000fe200024050ff */
[----:B------:R-:W-:Y:S01]  /*6870*/  FFMA R11, R35, R20, R15 ;  /* 0x00000014230b7223 */ /* 0x000fe2000000000f */
[----:B------:R-:W-:Y:S01]  /*6880*/  LOP3.LUT R41, R52, 0xffffe000, RZ, 0xc0, !PT ;  /* 0xffffe00034297812 */ /* 0x000fe200078ec0ff */
[----:B------:R-:W-:Y:S01]  /*6890*/  FMUL R12, R33, R16 ;  /* 0x00000010210c7220 */ /* 0x000fe20000400000 */
[----:B------:R-:W-:Y:S01]  /*68a0*/  LOP3.LUT R40, R53, 0xffffe000, RZ, 0xc0, !PT ;  /* 0xffffe00035287812 */ /* 0x000fe200078ec0ff */
[----:B------:R1:W-:Y:S01]  /*68b0*/  STS.128 [R92+0x10], R4 ;  /* 0x000010045c007388 */ /* 0x0003e20000000c00 */
        /* <DEDUP_REMOVED lines=13> */
[----:B------:R-:W-:Y:S02]  /*6990*/  F2FP.TF32.F32.PACK_B R12, R12 ;  /* 0x0000000cff0c723e */ /* 0x000fe400024050ff */
[----:B------:R-:W-:Y:S01]  /*69a0*/  F2FP.TF32.F32.PACK_B R13, R13 ;  /* 0x0000000dff0d723e */ /* 0x000fe200024050ff */
[----:B------:R1:W-:Y:S01]  /*69b0*/  STS.128 [R90+0x20], R8 ;  /* 0x000020085a007388 */ /* 0x0003e20000000c00 */
[----:B------:R-:W-:Y:S02]  /*69c0*/  F2FP.TF32.F32.PACK_B R14, R14 ;  /* 0x0000000eff0e723e */ /* 0x000fe400024050ff */
[----:B------:R-:W-:Y:S05]  /*69d0*/  F2FP.TF32.F32.PACK_B R15, R15 ;  /* 0x0000000fff0f723e */ /* 0x000fea00024050ff */
[----:B------:R1:W-:Y:S01]  /*69e0*/  STS.128 [R98+0x30], R12 ;  /* 0x0000300c62007388 */ /* 0x0003e20000000c00 */
[----:B------:R-:W-:Y:S01]  /*69f0*/  @!PT LDS RZ, [RZ] ;  /* 0x00000000fffff984 */ /* 0x000fe20000000800 */
[----:B------:R-:W-:Y:S01]  /*6a00*/  @!PT LDS RZ, [RZ] ;  /* 0x00000000fffff984 */ /* 0x000fe20000000800 */
[----:B------:R-:W-:Y:S01]  /*6a10*/  @!PT LDS RZ, [RZ] ;  /* 0x00000000fffff984 */ /* 0x000fe20000000800 */
[----:B------:R-:W-:Y:S01]  /*6a20*/  @!PT LDS RZ, [RZ] ;  /* 0x00000000fffff984 */ /* 0x000fe20000000800 */
[----:B------:R2:W-:Y:S07]  /*6a30*/  MEMBAR.ALL.CTA ;  /* 0x0000000000007992 */ /* 0x0005ee0000008000 */
[----:B--2---:R-:W2:Y:S02]  /*6a40*/  FENCE.VIEW.ASYNC.S ;  /* 0x00000000000073c6 */ /* 0x004ea40000000000 */
[----:B--2---:R-:W-:Y:S06]  /*6a50*/  BAR.SYNC.DEFER_BLOCKING 0x1, 0x80 ;  /* 0x0042000000007b1d */ /* 0x004fec0000010000 */
[----:B------:R-:W-:Y:S05]  /*6a60*/  @P0 BRA `(.L_x_97) ;  /* 0x0000000000300947 */ /* 0x000fea0003800000 */
[----:B------:R-:W-:Y:S01]  /*6a70*/  UIADD3 UR6, UPT, UPT, UR50, 0x200, URZ ;  /* 0x0000020032067890 */ /* 0x000fe2000fffe0ff */
[----:B------:R-:W-:Y:S01]  /*6a80*/  R2UR UR42, R95 ;  /* 0x000000005f2a72ca */ /* 0x000fe200000e0000 */
[----:B------:R-:W-:Y:S01]  /*6a90*/  UIADD3 UR4, UP0, UPT, UR54, 0x680, URZ ;  /* 0x0000068036047890 */ /* 0x000fe2000ff1e0ff */
[----:B------:R-:W-:Y:S02]  /*6aa0*/  R2UR UR43, R93 ;  /* 0x000000005d2b72ca */ /* 0x000fe400000e0000 */
[----:B------:R-:W-:Y:S01]  /*6ab0*/  R2UR UR44, R94 ;  /* 0x000000005e2c72ca */ /* 0x000fe200000e0000 */
[----:B------:R-:W-:Y:S01]  /*6ac0*/  IMAD.U32 R81, RZ, RZ, UR6 ;  /* 0x00000006ff517e24 */ /* 0x000fe2000f8e00ff */
[----:B------:R-:W-:Y:S04]  /*6ad0*/  UIADD3.X UR5, UPT, UPT, URZ, UR55, URZ, UP0, !UPT ;  /* 0x00000037ff057290 */ /* 0x000fe800087fe4ff */
[----:B------:R-:W-:Y:S11]  /*6ae0*/  R2UR UR40, R81 ;  /* 0x00000000512872ca */ /* 0x000ff600000e0000 */
[----:B------:R-:W-:Y:S02]  /*6af0*/  @!UPT UIADD3 URZ, UPT, UPT, URZ, URZ, URZ ;  /* 0x000000fffffff290 */ /* 0x000fe4000fffe0ff */
[----:B------:R2:W-:Y:S01]  /*6b00*/  UTMASTG.4D.IM2COL [UR40], [UR4] ;  /* 0x00000028040073b5 */ /* 0x0005e20008058000 */
[----:B------:R0:W-:Y:S01]  /*6b10*/  UTMACMDFLUSH ;  /* 0x00000000000079b7 */ /* 0x0001e20000000000 */
[----:B--2---:R-:W-:Y:S04]  /*6b20*/  DEPBAR.LE SB0, 0x1 ;  /* 0x000080400000791a */ /* 0x004fe80000000000 */
.L_x_97:
[----:B------:R-:W-:Y:S05]  /*6b30*/  BSYNC.RECONVERGENT B0 ;  /* 0x0000000000007941 */ /* 0x000fea0003800200 */
.L_x_96:
[----:B------:R-:W-:Y:S01]  /*6b40*/  BAR.SYNC.DEFER_BLOCKING 0x1, 0x80 ;  /* 0x0042000000007b1d */ /* 0x000fe20000010000 */
[----:B------:R-:W-:Y:S01]  /*6b50*/  ISETP.NE.AND P1, PT, R97, RZ, PT ;  /* 0x000000ff6100720c */ /* 0x000fe20003f25270 */
[----:B------:R-:W-:Y:S01]  /*6b60*/  UISETP.NE.AND UP0, UPT, UR52, URZ, UPT ;  /* 0x000000ff3400728c */ /* 0x000fe2000bf05270 */
[----:B------:R-:W-:Y:S11]  /*6b70*/  LEA R3, R101, UR50, 0x3 ;  /* 0x0000003265037c11 */ /* 0x000ff6000f8e18ff */
[----:B-1----:R-:W-:Y:S01]  /*6b80*/  @P1 SHF.L.U32 R4, RZ, 0x1f, RZ ;  /* 0x0000001fff041819 */ /* 0x002fe200000006ff */
[----:B------:R-:W-:Y:S06]  /*6b90*/  BRA.U !UP0, `(.L_x_98) ;  /* 0x0000000108247547 */ /* 0x000fec000b800000 */
[----:B------:R-:W1:Y:S01]  /*6ba0*/  S2R R0, SR_CgaCtaId ;  /* 0x0000000000007919 */ /* 0x000e620000008800 */
[----:B------:R-:W-:Y:S01]  /*6bb0*/  IMAD.U32 R2, RZ, RZ, UR56 ;  /* 0x00000038ff027e24 */ /* 0x000fe2000f8e00ff */
[----:B------:R-:W-:Y:S04]  /*6bc0*/  UIADD3 UR56, UPT, UPT, UR56, 0x1, URZ ;  /* 0x0000000138387890 */ /* 0x000fe8000fffe0ff */
[----:B------:R-:W-:Y:S01]  /*6bd0*/  @P1 LEA R2, R2, UR50, 0x3 ;  /* 0x0000003202021c11 */ /* 0x000fe2000f8e18ff */
[----:B------:R-:W-:Y:S04]  /*6be0*/  UISETP.NE.AND UP0, UPT, UR56, 0x4, UPT ;  /* 0x000000043800788c */ /* 0x000fe8000bf05270 */
[----:B------:R-:W-:Y:S01]  /*6bf0*/  @P1 VIADD R5, R2, 0x80 ;  /* 0x0000008002051836 */ /* 0x000fe20000000000 */
[----:B------:R-:W-:Y:S04]  /*6c00*/  USEL UR56, UR56, URZ, UP0 ;  /* 0x000000ff38387287 */ /* 0x000fe80008000000 */
[----:B-1----:R-:W-:Y:S04]  /*6c10*/  @P1 PRMT R0, R0, 0x654, R5 ;  /* 0x0000065400001816 */ /* 0x002fe80000000005 */
[----:B------:R1:W-:Y:S04]  /*6c20*/  @P1 SYNCS.ARRIVE.TRANS64.RED.A1T0 RZ, [R0+URZ], RZ ;  /* 0x000000ff00ff19a7 */ /* 0x0003e800081004ff */
.L_x_98:
[----:B------:R-:W2:Y:S01]  /*6c30*/  @P1 SYNCS.PHASECHK.TRANS64.TRYWAIT P0, [R3+URZ+0x60], R4 ;  /* 0x00006004030015a7 */ /* 0x000ea200080011ff */
[----:B------:R-:W-:Y:S01]  /*6c40*/  BSSY B1, `(.L_x_99) ;  /* 0x0000016000017945 */ /* 0x000fe20003800000 */
[----:B--2---:R-:W-:Y:S03]  /*6c50*/  @P1 SEL R100, RZ, 0x1, !P0 ;  /* 0x00000001ff641807 */ /* 0x004fe60004000000 */
[----:B------:R-:W-:Y:S05]  /*6c60*/  @!P1 BRA `(.L_x_100) ;  /* 0x00000000004c9947 */ /* 0x000fea0003800000 */
[----:B------:R-:W-:Y:S01]  /*6c70*/  ISETP.NE.AND P0, PT, R100, RZ, PT ;  /* 0x000000ff6400720c */ /* 0x000fe20003f05270 */
[----:B------:R-:W-:Y:S01]  /*6c80*/  BSSY B0, `(.L_x_101) ;  /* 0x000000b000007945 */ /* 0x000fe20003800000 */
[----:B------:R-:W-:Y:S11]  /*6c90*/  ISETP.NE.AND P1, PT, R102, RZ, PT ;  /* 0x000000ff6600720c */ /* 0x000ff60003f25270 */
[----:B------:R-:W-:Y:S02]  /*6ca0*/  @!UPT UIADD3 URZ, UPT, UPT, URZ, URZ, URZ ;  /* 0x000000fffffff290 */ /* 0x000fe4000fffe0ff */
[C---:B------:R-:W-:Y:S01]  /*6cb0*/  @P1 IMAD R6, R101.reuse, 0x2000, R86 ;  /* 0x0000200065061824 */ /* 0x040fe200078e0256 */
[C---:B------:R-:W-:Y:S01]  /*6cc0*/  @P1 LEA R4, R101.reuse, R90, 0xd ;  /* 0x0000005a65041211 */ /* 0x040fe200078e68ff */
[C---:B------:R-:W-:Y:S02]  /*6cd0*/  @P1 IMAD R5, R101.reuse, 0x2000, R92 ;  /* 0x0000200065051824 */ /* 0x040fe400078e025c */
[----:B------:R-:W-:Y:S01]  /*6ce0*/  @P1 IMAD R2, R101, 0x2000, R98 ;  /* 0x0000200065021824 */ /* 0x000fe200078e0262 */
[----:B------:R-:W-:Y:S06]  /*6cf0*/  @P0 BRA `(.L_x_102) ;  /* 0x00000000000c0947 */ /* 0x000fec0003800000 */
[----:B-1----:R-:W-:Y:S04]  /*6d00*/  SHF.L.U32 R0, RZ, 0x1f, RZ ;  /* 0x0000001fff007819 */ /* 0x002fe800000006ff */
[----:B------:R-:W1:Y:S02]  /*6d10*/  SYNCS.PHASECHK.TRANS64.TRYWAIT P0, [R3+URZ+0x60], R0 ;  /* 0x00006000030075a7 */ /* 0x000e6400080011ff */
[----:B-1----:R-:W-:Y:S05]  /*6d20*/  @!P0 BRA `(.L_x_103) ;  /* 0x0000004c00fc8947 */ /* 0x002fea0003800000 */
.L_x_102:
[----:B------:R-:W-:Y:S05]  /*6d30*/  BSYNC B0 ;  /* 0x0000000000007941 */ /* 0x000fea0003800000 */
.L_x_101:
[----:B------:R-:W-:Y:S02]  /*6d40*/  ISETP.NE.AND P0, PT, R102, RZ, PT ;  /* 0x000000ff6600720c */ /* 0x000fe40003f05270 */
[----:B------:R-:W-:Y:S11]  /*6d50*/  IADD3 R101, PT, PT, R101, 0x1, RZ ;  /* 0x0000000165657810 */ /* 0x000ff60007ffe0ff */
[----:B------:R2:W4:Y:S04]  /*6d60*/  @P0 LDS.128 R64, [R6] ;  /* 0x0000000006400984 */ /* 0x0005280000000c00 */
[----:B------:R2:W1:Y:S04]  /*6d70*/  @P0 LDS.128 R60, [R5+0x10] ;  /* 0x00001000053c0984 */ /* 0x0004680000000c00 */
[----:B------:R2:W1:Y:S04]  /*6d80*/  @P0 LDS.128 R56, [R4+0x20] ;  /* 0x0000200004380984 */ /* 0x0004680000000c00 */
[----:B------:R2:W1:Y:S02]  /*6d90*/  @P0 LDS.128 R52, [R2+0x30] ;  /* 0x0000300002340984 */ /* 0x0004640000000c00 */
.L_x_100:
[----:B------:R-:W-:Y:S05]  /*6da0*/  BSYNC B1 ;  /* 0x0000000000017941 */ /* 0x000fea0003800000 */
.L_x_99:
[----:B-1----:R-:W-:Y:S05]  /*6db0*/  VIADD R0, R34, 0x10 ;  /* 0x0000001022007836 */ /* 0x002fea0000000000 */
[----:B------:R-:W-:Y:S04]  /*6dc0*/  SHF.R.U32.HI R0, RZ, 0x15, R0 ;  /* 0x00000015ff007819 */ /* 0x000fe80000011600 */
[----:B------:R-:W-:Y:S11]  /*6dd0*/  LOP3.LUT P0, RZ, R0, 0x3, R89, 0x48, !PT ;  /* 0x0000000300ff7812 */ /* 0x000ff60007804859 */
[----:B------:R-:W-:Y:S02]  /*6de0*/  @!UPT UIADD3 URZ, UPT, UPT, URZ, URZ, URZ ;  /* 0x000000fffffff290 */ /* 0x000fe4000fffe0ff */
[----:B------:R-:W-:Y:S05]  /*6df0*/  @!P0 BRA `(.L_x_104) ;  /* 0x0000000000408947 */ /* 0x000fea0003800000 */
[----:B------:R-:W1:Y:S01]  /*6e00*/  LDCU.64 UR8, c[0x4][0x70] ;  /* 0x01000e00ff0877ac */ /* 0x000e620008000a00 */
[----:B------:R-:W-:Y:S01]  /*6e10*/  MOV R3, 0x0 ;  /* 0x0000000000037802 */ /* 0x000fe20000000f00 */
[----:B------:R-:W-:Y:S02]  /*6e20*/  HFMA2 R12, -RZ, RZ, 0, 5.9604644775390625e-08 ;  /* 0x00000001ff0c7431 */ /* 0x000fe400000001ff */
[----:B------:R-:W-:Y:S02]  /*6e30*/  IMAD.MOV.U32 R8, RZ, RZ, 0x192 ;  /* 0x00000192ff087424 */ /* 0x000fe400078e00ff */
[----:B------:R-:W-:Y:S01]  /*6e40*/  IMAD.MOV.U32 R13, RZ, RZ, RZ ;  /* 0x000000ffff0d7224 */ /* 0x000fe200078e00ff */
[----:B------:R-:W5:Y:S01]  /*6e50*/  LDCU.64 UR6, c[0x4][0x78] ;  /* 0x01000f00ff0677ac */ /* 0x000f620008000a00 */
[----:B--2---:R-:W2:Y:S01]  /*6e60*/  LDC.64 R2, c[0x4][R3] ;  /* 0x0100000003027b82 */ /* 0x004ea20000000a00 */
[----:B------:R-:W3:Y:S01]  /*6e70*/  LDCU.64 UR4, c[0x4][0x10] ;  /* 0x01000200ff0477ac */ /* 0x000ee20008000a00 */
[----:B-1----:R-:W-:Y:S01]  /*6e80*/  MOV R5, UR9 ;  /* 0x0000000900057c02 */ /* 0x002fe20008000f00 */
[----:B------:R-:W-:Y:S01]  /*6e90*/  IMAD.U32 R4, RZ, RZ, UR8 ;  /* 0x00000008ff047e24 */ /* 0x000fe2000f8e00ff */
[----:B-----5:R-:W-:Y:S01]  /*6ea0*/  MOV R7, UR7 ;  /* 0x0000000700077c02 */ /* 0x020fe20008000f00 */
[----:B------:R-:W-:Y:S01]  /*6eb0*/  IMAD.U32 R6, RZ, RZ, UR6 ;  /* 0x00000006ff067e24 */ /* 0x000fe2000f8e00ff */
[----:B---3--:R-:W-:Y:S01]  /*6ec0*/  MOV R11, UR5 ;  /* 0x00000005000b7c02 */ /* 0x008fe20008000f00 */
[----:B------:R-:W-:Y:S02]  /*6ed0*/  IMAD.U32 R10, RZ, RZ, UR4 ;  /* 0x00000004ff0a7e24 */ /* 0x000fe4000f8e00ff */
[----:B------:R-:W-:Y:S07]  /*6ee0*/  LEPC R20, `(.L_x_104) ;  /* 0x000000001014794e */ /* 0x000fee0000000000 */
[----:B--2-4-:R-:W-:Y:S05]  /*6ef0*/  CALL.ABS.NOINC R2 ;  /* 0x0000000002007343 */ /* 0x014fea0003c00000 */
.L_x_104:
[----:B----4-:R-:W-:Y:S01]  /*6f00*/  LOP3.LUT R20, R64, 0xffffe000, RZ, 0xc0, !PT ;  /* 0xffffe00040147812 */ /* 0x010fe200078ec0ff */
[----:B------:R-:W-:Y:S05]  /*6f10*/  WARPSYNC.ALL ;  /* 0x0000000000007948 */ /* 0x000fea0003800000 */
[----:B------:R-:W-:Y:S01]  /*6f20*/  R2UR UR4, R34 ;  /* 0x00000000220472ca */ /* 0x000fe200000e0000 */
[----:B------:R-:W1:Y:S01]  /*6f30*/  S2R R103, SR_CgaCtaId ;  /* 0x0000000000677919 */ /* 0x000e620000008800 */
[----:B------:R-:W-:Y:S01]  /*6f40*/  LOP3.LUT R21, R65, 0xffffe000, RZ, 0xc0, !PT ;  /* 0xffffe00041157812 */ /* 0x000fe200078ec0ff */
[----:B------:R-:W-:Y:S01]  /*6f50*/  IMAD.U32 R50, RZ, RZ, UR56 ;  /* 0x00000038ff327e24 */ /* 0x000fe2000f8e00ff */
[----:B------:R-:W-:Y:S01]  /*6f60*/  LOP3.LUT R49, R66, 0xffffe000, RZ, 0xc0, !PT ;  /* 0xffffe00042317812 */ /* 0x000fe200078ec0ff */
[----:B------:R-:W-:Y:S01]  /*6f70*/  BSSY.RECONVERGENT B0, `(.L_x_105) ;  /* 0x000005c000007945 */ /* 0x000fe20003800200 */
[----:B------:R-:W-:Y:S02]  /*6f80*/  LOP3.LUT R48, R56, 0xffffe000, RZ, 0xc0, !PT ;  /* 0xffffe00038307812 */ /* 0x000fe400078ec0ff */
[----:B------:R-:W-:Y:S02]  /*6f90*/  ISETP.NE.AND P6, PT, R97, RZ, PT ;  /* 0x000000ff6100720c */ /* 0x000fe40003fc5270 */
[----:B------:R-:W-:Y:S03]  /*6fa0*/  ISETP.NE.AND P0, PT, R88, RZ, PT ;  /* 0x000000ff5800720c */ /* 0x000fe60003f05270 */
[----:B--2---:R-:W2:Y:S08]  /*6fb0*/  LDTM.x16 R4, tmem[UR4+0x10] ;  /* 0x00001004000479ee */ /* 0x004eb00008240000 */
[----:B------:R-:W-:Y:S02]  /*6fc0*/  @P6 LEA R50, R50, UR50, 0x3 ;  /* 0x0000003232326c11 */ /* 0x000fe4000f8e18ff */
[----:B------:R-:W-:Y:S03]  /*6fd0*/  @P6 SHF.L.U32 R105, RZ, 0x1f, RZ ;  /* 0x0000001fff696819 */ /* 0x000fe600000006ff */
[----:B------:R-:W-:Y:S01]  /*6fe0*/  @P6 VIADD R104, R50, 0x80 ;  /* 0x0000008032686836 */ /* 0x000fe20000000000 */
[----:B------:R-:W-:Y:S04]  /*6ff0*/  LEA R50, R101, UR50, 0x3 ;  /* 0x0000003265327c11 */ /* 0x000fe8000f8e18ff */
[----:B-1----:R-:W-:Y:S01]  /*7000*/  @P6 PRMT R104, R103, 0x654, R104 ;  /* 0x0000065467686816 */ /* 0x002fe20000000068 */
[C---:B--2---:R-:W-:Y:S01]  /*7010*/  FMUL R0, R33.reuse, R4 ;  /* 0x0000000421007220 */ /* 0x044fe20000400000 */
[C---:B------:R-:W-:Y:S01]  /*7020*/  FMUL R2, R33.reuse, R5 ;  /* 0x0000000521027220 */ /* 0x040fe20000400000 */
[C---:B------:R-:W-:Y:S01]  /*7030*/  FMUL R3, R33.reuse, R10 ;  /* 0x0000000a21037220 */ /* 0x040fe20000400000 */
[----:B------:R-:W-:Y:S01]  /*7040*/  FMUL R4, R33, R11 ;  /* 0x0000000b21047220 */ /* 0x000fe20000400000 */
[C---:B------:R-:W-:Y:S01]  /*7050*/  FFMA R36, R35.reuse, R20, R0 ;  /* 0x0000001423247223 */ /* 0x040fe20000000000 */
[----:B------:R-:W-:Y:S01]  /*7060*/  LOP3.LUT R20, R60, 0xffffe000, RZ, 0xc0, !PT ;  /* 0xffffe0003c147812 */ /* 0x000fe200078ec0ff */
[----:B------:R-:W-:Y:S01]  /*7070*/  FFMA R37, R35, R21, R2 ;  /* 0x0000001523257223 */ /* 0x000fe20000000002 */
[----:B------:R-:W-:Y:S01]  /*7080*/  LOP3.LUT R21, R67, 0xffffe000, RZ, 0xc0, !PT ;  /* 0xffffe00043157812 */ /* 0x000fe200078ec0ff */
[C---:B------:R-:W-:Y:S01]  /*7090*/  FMUL R0, R33.reuse, R6 ;  /* 0x0000000621007220 */ /* 0x040fe20000400000 */
[----:B------:R-:W-:Y:S01]  /*70a0*/  F2FP.TF32.F32.PACK_B R36, R36 ;  /* 0x00000024ff24723e */ /* 0x000fe200024050ff */
[----:B------:R-:W-:Y:S01]  /*70b0*/  FMUL R2, R33, R7 ;  /* 0x0000000721027220 */ /* 0x000fe20000400000 */
[----:B------:R-:W-:Y:S01]  /*70c0*/  F2FP.TF32.F32.PACK_B R37, R37 ;  /* 0x00000025ff25723e */ /* 0x000fe200024050ff */
[----:B------:R-:W-:Y:S01]  /*70d0*/  FFMA R38, R35, R49, R0 ;  /* 0x0000003123267223 */ /* 0x000fe20000000000 */
[----:B------:R-:W-:Y:S01]  /*70e0*/  LOP3.LUT R49, R63, 0xffffe000, RZ, 0xc0, !PT ;  /* 0xffffe0003f317812 */ /* 0x000fe200078ec0ff */
[----:B------:R-:W-:Y:S01]  /*70f0*/  FFMA R39, R35, R21, R2 ;  /* 0x0000001523277223 */ /* 0x000fe20000000002 */
[----:B------:R-:W-:Y:S01]  /*7100*/  LOP3.LUT R21, R61, 0xffffe000, RZ, 0xc0, !PT ;  /* 0xffffe0003d157812 */ /* 0x000fe200078ec0ff */
[C---:B------:R-:W-:Y:S01]  /*7110*/  FMUL R0, R33.reuse, R8 ;  /* 0x0000000821007220 */ /* 0x040fe20000400000 */
[----:B------:R-:W-:Y:S01]  /*7120*/  F2FP.TF32.F32.PACK_B R38, R38 ;  /* 0x00000026ff26723e */ /* 0x000fe200024050ff */
[----:B------:R-:W-:Y:S01]  /*7130*/  FMUL R2, R33, R9 ;  /* 0x0000000921027220 */ /* 0x000fe20000400000 */
[----:B------:R-:W-:Y:S01]  /*7140*/  F2FP.TF32.F32.PACK_B R39, R39 ;  /* 0x00000027ff27723e */ /* 0x000fe200024050ff */
[C---:B------:R-:W-:Y:S01]  /*7150*/  FFMA R40, R35.reuse, R20, R0 ;  /* 0x0000001423287223 */ /* 0x040fe20000000000 */
[----:B------:R-:W-:Y:S01]  /*7160*/  LOP3.LUT R20, R62, 0xffffe000, RZ, 0xc0, !PT ;  /* 0xffffe0003e147812 */ /* 0x000fe200078ec0ff */
[----:B------:R-:W-:Y:S01]  /*7170*/  FFMA R41, R35, R21, R2 ;  /* 0x0000001523297223 */ /* 0x000fe20000000002 */
[----:B------:R-:W-:Y:S01]  /*7180*/  FMUL R5, R33, R12 ;  /* 0x0000000c21057220 */ /* 0x000fe20000400000 */
[----:B------:R1:W-:Y:S01]  /*7190*/  STS.128 [R86+0x2000], R36 ;  /* 0x0020002456007388 */ /* 0x0003e20000000c00 */
[----:B------:R-:W-:Y:S01]  /*71a0*/  LOP3.LUT R21, R57, 0xffffe000, RZ, 0xc0, !PT ;  /* 0xffffe00039157812 */ /* 0x000fe200078ec0ff */
[C---:B------:R-:W-:Y:S01]  /*71b0*/  FFMA R42, R35.reuse, R20, R3 ;  /* 0x00000014232a7223 */ /* 0x040fe20000000003 */
[----:B------:R-:W-:Y:S01]  /*71c0*/  FFMA R43, R35, R49, R4 ;  /* 0x00000031232b7223 */ /* 0x000fe20000000004 */
        /* <DEDUP_REMOVED lines=22> */
[----:B------:R-:W-:Y:S02]  /*7330*/  F2FP.TF32.F32.PACK_B R44, R44 ;  /* 0x0000002cff2c723e */ /* 0x000fe400024050ff */
[----:B------:R-:W-:Y:S02]  /*7340*/  F2FP.TF32.F32.PACK_B R45, R45 ;  /* 0x0000002dff2d723e */ /* 0x000fe400024050ff */
[----:B------:R-:W-:Y:S01]  /*7350*/  F2FP.TF32.F32.PACK_B R46, R46 ;  /* 0x0000002eff2e723e */ /* 0x000fe200024050ff */
[C---:B-1----:R-:W-:Y:S01]  /*7360*/  FFMA R36, R35.reuse, R20, R9 ;  /* 0x0000001423247223 */ /* 0x042fe20000000009 */
[----:B------:R-:W-:Y:S01]  /*7370*/  F2FP.TF32.F32.PACK_B R47, R47 ;  /* 0x0000002fff2f723e */ /* 0x000fe200024050ff */
[C---:B------:R-:W-:Y:S01]  /*7380*/  FFMA R37, R35.reuse, R21, R10 ;  /* 0x0000001523257223 */ /* 0x040fe2000000000a */
[C---:B------:R-:W-:Y:S01]  /*7390*/  FFMA R38, R35.reuse, R48, R11 ;  /* 0x0000003023267223 */ /* 0x040fe2000000000b */
[----:B------:R-:W-:Y:S01]  /*73a0*/  FFMA R39, R35, R49, R12 ;  /* 0x0000003123277223 */ /* 0x000fe2000000000c */
[----:B------:R-:W-:Y:S01]  /*73b0*/  F2FP.TF32.F32.PACK_B R36, R36 ;  /* 0x00000024ff24723e */ /* 0x000fe200024050ff */
[----:B------:R2:W-:Y:S01]  /*73c0*/  STS.128 [R90+0x2020], R44 ;  /* 0x0020202c5a007388 */ /* 0x0005e20000000c00 */
[----:B------:R-:W-:Y:S02]  /*73d0*/  F2FP.TF32.F32.PACK_B R37, R37 ;  /* 0x00000025ff25723e */ /* 0x000fe400024050ff */
        /* <DEDUP_REMOVED lines=8> */
[----:B-1----:R-:W1:Y:S02]  /*7460*/  FENCE.VIEW.ASYNC.S ;  /* 0x00000000000073c6 */ /* 0x002e640000000000 */
[----:B-1----:R-:W-:Y:S06]  /*7470*/  BAR.SYNC.DEFER_BLOCKING 0x1, 0x80 ;  /* 0x0042000000007b1d */ /* 0x002fec0000010000 */
[----:B------:R-:W-:Y:S05]  /*7480*/  @P0 BRA `(.L_x_106) ;  /* 0x0000000000280947 */ /* 0x000fea0003800000 */
[----:B------:R-:W-:Y:S01]  /*7490*/  R2UR UR10, R95 ;  /* 0x000000005f0a72ca */ /* 0x000fe200000e0000 */
[----:B------:R-:W-:Y:S01]  /*74a0*/  UIADD3 UR4, UP0, UPT, UR54, 0x680, URZ ;  /* 0x0000068036047890 */ /* 0x000fe2000ff1e0ff */
[----:B------:R-:W-:Y:S01]  /*74b0*/  R2UR UR11, R93 ;  /* 0x000000005d0b72ca */ /* 0x000fe200000e0000 */
[----:B------:R-:W-:Y:S01]  /*74c0*/  UIADD3 UR9, UPT, UPT, UR41, 0x10, URZ ;  /* 0x0000001029097890 */ /* 0x000fe2000fffe0ff */
[----:B------:R-:W-:Y:S01]  /*74d0*/  R2UR UR12, R94 ;  /* 0x000000005e0c72ca */ /* 0x000fe200000e0000 */
[----:B------:R-:W-:Y:S02]  /*74e0*/  UIADD3 UR8, UPT, UPT, UR50, 0x2200, URZ ;  /* 0x0000220032087890 */ /* 0x000fe4000fffe0ff */
[----:B------:R-:W-:Y:S10]  /*74f0*/  UIADD3.X UR5, UPT, UPT, URZ, UR55, URZ, UP0, !UPT ;  /* 0x00000037ff057290 */ /* 0x000ff400087fe4ff */
[----:B------:R1:W-:Y:S01]  /*7500*/  UTMASTG.4D.IM2COL [UR8], [UR4] ;  /* 0x00000008040073b5 */ /* 0x0003e20008058000 */
[----:B------:R0:W-:Y:S01]  /*7510*/  UTMACMDFLUSH ;  /* 0x00000000000079b7 */ /* 0x0001e20000000000 */
[----:B-1----:R-:W-:Y:S04]  /*7520*/  DEPBAR.LE SB0, 0x1 ;  /* 0x000080400000791a */ /* 0x002fe80000000000 */
.L_x_106:
[----:B------:R-:W-:Y:S05]  /*7530*/  BSYNC.RECONVERGENT B0 ;  /* 0x0000000000007941 */ /* 0x000fea0003800200 */
.L_x_105:
[----:B------:R-:W-:Y:S01]  /*7540*/  BAR.SYNC.DEFER_BLOCKING 0x1, 0x80 ;  /* 0x0042000000007b1d */ /* 0x000fe20000010000 */
[----:B------:R-:W-:Y:S04]  /*7550*/  UIADD3 UR40, UPT, UPT, UR56, 0x1, URZ ;  /* 0x0000000138287890 */ /* 0x000fe8000fffe0ff */
[----:B------:R-:W-:Y:S04]  /*7560*/  UISETP.NE.AND UP0, UPT, UR40, 0x4, UPT ;  /* 0x000000042800788c */ /* 0x000fe8000bf05270 */
[----:B------:R-:W-:Y:S01]  /*7570*/  USEL UR40, UR40, URZ, UP0 ;  /* 0x000000ff28287287 */ /* 0x000fe20008000000 */
[----:B------:R1:W-:Y:S01]  /*7580*/  @P6 SYNCS.ARRIVE.TRANS64.RED.A1T0 RZ, [R104+URZ], RZ ;  /* 0x000000ff68ff69a7 */ /* 0x0003e200081004ff */
[----:B------:R-:W-:Y:S01]  /*7590*/  BSSY B1, `(.L_x_107) ;  /* 0x0000017000017945 */ /* 0x000fe20003800000 */
[----:B------:R-:W4:Y:S02]  /*75a0*/  @P6 SYNCS.PHASECHK.TRANS64.TRYWAIT P0, [R50+URZ+0x60], R105 ;  /* 0x00006069320065a7 */ /* 0x000f2400080011ff */
[----:B----4-:R-:W-:Y:S01]  /*75b0*/  @P6 SEL R100, RZ, 0x1, !P0 ;  /* 0x00000001ff646807 */ /* 0x010fe20004000000 */
[----:B-1----:R-:W-:Y:S06]  /*75c0*/  @!P6 BRA `(.L_x_108) ;  /* 0x00000000004ce947 */ /* 0x002fec0003800000 */
        /* <DEDUP_REMOVED lines=9> */
[----:B------:R-:W-:Y:S04]  /*7660*/  SHF.L.U32 R5, RZ, 0x1f, RZ ;  /* 0x0000001fff057819 */ /* 0x000fe800000006ff */
[----:B------:R-:W1:Y:S02]  /*7670*/  SYNCS.PHASECHK.TRANS64.TRYWAIT P0, [R50+URZ+0x60], R5 ;  /* 0x00006005320075a7 */ /* 0x000e6400080011ff */
[----:B-1----:R-:W-:Y:S05]  /*7680*/  @!P0 BRA `(.L_x_111) ;  /* 0x0000004400b88947 */ /* 0x002fea0003800000 */
.L_x_110:
[----:B------:R-:W-:Y:S05]  /*7690*/  BSYNC B0 ;  /* 0x0000000000007941 */ /* 0x000fea0003800000 */
.L_x_109:
[----:B------:R-:W-:Y:S02]  /*76a0*/  ISETP.NE.AND P0, PT, R102, RZ, PT ;  /* 0x000000ff6600720c */ /* 0x000fe40003f05270 */
[----:B------:R-:W-:Y:S11]  /*76b0*/  IADD3 R101, PT, PT, R101, 0x1, RZ ;  /* 0x0000000165657810 */ /* 0x000ff60007ffe0ff */
[----:B------:R4:W1:Y:S04]  /*76c0*/  @P0 LDS.128 R64, [R4] ;  /* 0x0000000004400984 */ /* 0x0008680000000c00 */
[----:B------:R4:W1:Y:S04]  /*76d0*/  @P0 LDS.128 R60, [R3+0x10] ;  /* 0x00001000033c0984 */ /* 0x0008680000000c00 */
[----:B------:R4:W1:Y:S04]  /*76e0*/  @P0 LDS.128 R56, [R2+0x20] ;  /* 0x0000200002380984 */ /* 0x0008680000000c00 */
[----:B------:R4:W1:Y:S02]  /*76f0*/  @P0 LDS.128 R52, [R0+0x30] ;  /* 0x0000300000340984 */ /* 0x0008640000000c00 */
.L_x_108:
[----:B------:R-:W-:Y:S05]  /*7700*/  BSYNC B1 ;  /* 0x0000000000017941 */ /* 0x000fea0003800000 */
.L_x_107:
[----:B----4-:R-:W-:Y:S05]  /*7710*/  VIADD R0, R34, 0x20 ;  /* 0x0000002022007836 */ /* 0x010fea0000000000 */
        /* <DEDUP_REMOVED lines=9> */
[----:B------:R-:W4:Y:S01]  /*77b0*/  LDCU.64 UR6, c[0x4][0x78] ;  /* 0x01000f00ff0677ac */ /* 0x000f220008000a00 */
[----:B------:R-:W2:Y:S01]  /*77c0*/  LDC.64 R2, c[0x4][R3] ;  /* 0x0100000003027b82 */ /* 0x000ea20000000a00 */
[----:B------:R-:W5:Y:S01]  /*77d0*/  LDCU.64 UR4, c[0x4][0x10] ;  /* 0x01000200ff0477ac */ /* 0x000f620008000a00 */
[----:B-1----:R-:W-:Y:S01]  /*77e0*/  MOV R5, UR9 ;  /* 0x0000000900057c02 */ /* 0x002fe20008000f00 */
[----:B------:R-:W-:Y:S01]  /*77f0*/  IMAD.U32 R4, RZ, RZ, UR8 ;  /* 0x00000008ff047e24 */ /* 0x000fe2000f8e00ff */
[----:B----4-:R-:W-:Y:S01]  /*7800*/  MOV R7, UR7 ;  /* 0x0000000700077c02 */ /* 0x010fe20008000f00 */
[----:B------:R-:W-:Y:S01]  /*7810*/  IMAD.U32 R6, RZ, RZ, UR6 ;  /* 0x00000006ff067e24 */ /* 0x000fe2000f8e00ff */
[----:B-----5:R-:W-:Y:S01]  /*7820*/  MOV R11, UR5 ;  /* 0x00000005000b7c02 */ /* 0x020fe20008000f00 */
[----:B------:R-:W-:Y:S02]  /*7830*/  IMAD.U32 R10, RZ, RZ, UR4 ;  /* 0x00000004ff0a7e24 */ /* 0x000fe4000f8e00ff */
[----:B------:R-:W-:Y:S07]  /*7840*/  LEPC R20, `(.L_x_112) ;  /* 0x000000001014794e */ /* 0x000fee0000000000 */
[----:B--23--:R-:W-:Y:S05]  /*7850*/  CALL.ABS.NOINC R2 ;  /* 0x0000000002007343 */ /* 0x00cfea0003c00000 */
.L_x_112:
[----:B-1----:R-:W-:Y:S01]  /*7860*/  LOP3.LUT R20, R64, 0xffffe000, RZ, 0xc0, !PT ;  /* 0xffffe00040147812 */ /* 0x002fe200078ec0ff */
[----:B------:R-:W-:Y:S05]  /*7870*/  WARPSYNC.ALL ;  /* 0x0000000000007948 */ /* 0x000fea0003800000 */
[----:B------:R-:W-:Y:S01]  /*7880*/  R2UR UR4, R34 ;  /* 0x00000000220472ca */ /* 0x000fe200000e0000 */
[----:B------:R-:W-:Y:S01]  /*7890*/  IMAD.U32 R104, RZ, RZ, UR40 ;  /* 0x00000028ff687e24 */ /* 0x000fe2000f8e00ff */
[----:B------:R-:W-:Y:S01]  /*78a0*/  LOP3.LUT R21, R65, 0xffffe000, RZ, 0xc0, !PT ;  /* 0xffffe00041157812 */ /* 0x000fe200078ec0ff */
[----:B------:R-:W-:Y:S01]  /*78b0*/  BSSY.RECONVERGENT B0, `(.L_x_113) ;  /* 0x000005d000007945 */ /* 0x000fe20003800200 */
[----:B------:R-:W-:Y:S02]  /*78c0*/  LOP3.LUT R49, R66, 0xffffe000, RZ, 0xc0, !PT ;  /* 0xffffe00042317812 */ /* 0x000fe400078ec0ff */
[----:B------:R-:W-:Y:S02]  /*78d0*/  LOP3.LUT R48, R62, 0xffffe000, RZ, 0xc0, !PT ;  /* 0xffffe0003e307812 */ /* 0x000fe400078ec0ff */
[----:B------:R-:W-:Y:S02]  /*78e0*/  LOP3.LUT R50, R58, 0xffffe000, RZ, 0xc0, !PT ;  /* 0xffffe0003a327812 */ /* 0x000fe400078ec0ff */
[----:B------:R-:W-:Y:S02]  /*78f0*/  ISETP.NE.AND P6, PT, R97, RZ, PT ;  /* 0x000000ff6100720c */ /* 0x000fe40003fc5270 */
[----:B------:R-:W-:Y:S01]  /*7900*/  ISETP.NE.AND P0, PT, R88, RZ, PT ;  /* 0x000000ff5800720c */ /* 0x000fe20003f05270 */
[----:B------:R-:W1:Y:S01]  /*7910*/  LDTM.x16 R4, tmem[UR4+0x20] ;  /* 0x00002004000479ee */ /* 0x000e620008240000 */
[----:B------:R-:W-:Y:S09]  /*7920*/  LEA R105, R101, UR50, 0x3 ;  /* 0x0000003265697c11 */ /* 0x000ff2000f8e18ff */
[----:B------:R-:W-:Y:S02]  /*7930*/  @P6 LEA R104, R104, UR50, 0x3 ;  /* 0x0000003268686c11 */ /* 0x000fe4000f8e18ff */
[----:B------:R-:W-:Y:S03]  /*7940*/  @P6 SHF.L.U32 R106, RZ, 0x1f, RZ ;  /* 0x0000001fff6a6819 */ /* 0x000fe600000006ff */
[----:B------:R-:W-:Y:S05]  /*7950*/  @P6 VIADD R104, R104, 0x80 ;  /* 0x0000008068686836 */ /* 0x000fea0000000000 */
[----:B------:R-:W-:Y:S01]  /*7960*/  @P6 PRMT R104, R103, 0x654, R104 ;  /* 0x0000065467686816 */ /* 0x000fe20000000068 */
[C---:B-1----:R-:W-:Y:S01]  /*7970*/  FMUL R0, R33.reuse, R4 ;  /* 0x0000000421007220 */ /* 0x042fe20000400000 */
[C---:B------:R-:W-:Y:S01]  /*7980*/  FMUL R2, R33.reuse, R5 ;  /* 0x0000000521027220 */ /* 0x040fe20000400000 */
[C---:B------:R-:W-:Y:S01]  /*7990*/  FMUL R3, R33.reuse, R10 ;  /* 0x0000000a21037220 */ /* 0x040fe20000400000 */
[----:B------:R-:W-:Y:S01]  /*79a0*/  FMUL R4, R33, R11 ;  /* 0x0000000b21047220 */ /* 0x000fe20000400000 */
[C---:B--2---:R-:W-:Y:S01]  /*79b0*/  FFMA R36, R35.reuse, R20, R0 ;  /* 0x0000001423247223 */ /* 0x044fe20000000000 */
        /* <DEDUP_REMOVED lines=10> */
[C---:B------:R-:W-:Y:S01]  /*7a60*/  FMUL R0, R33.reuse, R8 ;  /* 0x0000000821007220 */ /* 0x040fe20000400000 */
[C---:B------:R-:W-:Y:S01]  /*7a70*/  FMUL R2, R33.reuse, R9 ;  /* 0x0000000921027220 */ /* 0x040fe20000400000 */
[----:B------:R-:W-:Y:S01]  /*7a80*/  F2FP.TF32.F32.PACK_B R38, R38 ;  /* 0x00000026ff26723e */ /* 0x000fe200024050ff */
[----:B------:R-:W-:Y:S01]  /*7a90*/  FMUL R5, R33, R12 ;  /* 0x0000000c21057220 */ /* 0x000fe20000400000 */
[----:B------:R-:W-:Y:S01]  /*7aa0*/  F2FP.TF32.F32.PACK_B R39, R39 ;  /* 0x00000027ff27723e */ /* 0x000fe200024050ff */
[C---:B------:R-:W-:Y:S01]  /*7ab0*/  FFMA R40, R35.reuse, R20, R0 ;  /* 0x0000001423287223 */ /* 0x040fe20000000000 */
[C---:B------:R-:W-:Y:S01]  /*7ac0*/  FFMA R41, R35.reuse, R49, R2 ;  /* 0x0000003123297223 */ /* 0x040fe20000000002 */
[----:B------:R-:W-:Y:S01]  /*7ad0*/  FFMA R42, R35, R48, R3 ;  /* 0x00000030232a7223 */ /* 0x000fe20000000003 */
[----:B------:R-:W-:Y:S01]  /*7ae0*/  LOP3.LUT R20, R63, 0xffffe000, RZ, 0xc0, !PT ;  /* 0xffffe0003f147812 */ /* 0x000fe200078ec0ff */
[----:B------:R1:W-:Y:S01]  /*7af0*/  STS.128 [R86+0x4000], R36 ;  /* 0x0040002456007388 */ /* 0x0003e20000000c00 */
[----:B------:R-:W-:Y:S01]  /*7b00*/  LOP3.LUT R48, R56, 0xffffe000, RZ, 0xc0, !PT ;  /* 0xffffe00038307812 */ /* 0x000fe200078ec0ff */
[----:B------:R-:W-:Y:S01]  /*7b10*/  FMUL R6, R33, R13 ;  /* 0x0000000d21067220 */ /* 0x000fe20000400000 */
[----:B------:R-:W-:Y:S01]  /*7b20*/  LOP3.LUT R21, R57, 0xffffe000, RZ, 0xc0, !PT ;  /* 0xffffe00039157812 */ /* 0x000fe200078ec0ff */
[----:B------:R-:W-:Y:S01]  /*7b30*/  FFMA R43, R35, R20, R4 ;  /* 0x00000014232b7223 */ /* 0x000fe20000000004 */
        /* <DEDUP_REMOVED lines=22> */
[----:B------:R-:W-:Y:S02]  /*7ca0*/  F2FP.TF32.F32.PACK_B R46, R46 ;  /* 0x0000002eff2e723e */ /* 0x000fe400024050ff */
[----:B------:R-:W-:Y:S01]  /*7cb0*/  F2FP.TF32.F32.PACK_B R47, R47 ;  /* 0x0000002fff2f723e */ /* 0x000fe200024050ff */
[C---:B-1----:R-:W-:Y:S01]  /*7cc0*/  FFMA R36, R35.reuse, R20, R9 ;  /* 0x0000001423247223 */ /* 0x042fe20000000009 */
[C---:B------:R-:W-:Y:S01]  /*7cd0*/  FFMA R37, R35.reuse, R21, R10 ;  /* 0x0000001523257223 */ /* 0x040fe2000000000a */
[C---:B------:R-:W-:Y:S01]  /*7ce0*/  FFMA R38, R35.reuse, R48, R11 ;  /* 0x0000003023267223 */ /* 0x040fe2000000000b */
[----:B------:R-:W-:Y:S01]  /*7cf0*/  FFMA R39, R35, R49, R12 ;  /* 0x0000003123277223 */ /* 0x000fe2000000000c */
[----:B------:R2:W-:Y:S01]  /*7d00*/  STS.128 [R90+0x4020], R44 ;  /* 0x0040202c5a007388 */ /* 0x0005e20000000c00 */
[----:B------:R-:W-:Y:S02]  /*7d10*/  F2FP.TF32.F32.PACK_B R36, R36 ;  /* 0x00000024ff24723e */ /* 0x000fe400024050ff */
        /* <DEDUP_REMOVED lines=22> */
.L_x_114:
[----:B------:R-:W-:Y:S05]  /*7e80*/  BSYNC.RECONVERGENT B0 ;  /* 0x0000000000007941 */ /* 0x000fea0003800200 */
.L_x_113:
[----:B------:R-:W-:Y:S01]  /*7e90*/  BAR.SYNC.DEFER_BLOCKING 0x1, 0x80 ;  /* 0x0042000000007b1d */ /* 0x000fe20000010000 */
[----:B------:R-:W-:Y:S04]  /*7ea0*/  UIADD3 UR42, UPT, UPT, UR40, 0x1, URZ ;  /* 0x00000001282a7890 */ /* 0x000fe8000fffe0ff */
[----:B------:R-:W-:Y:S04]  /*7eb0*/  UISETP.NE.AND UP0, UPT, UR42, 0x4, UPT ;  /* 0x000000042a00788c */ /* 0x000fe8000bf05270 */
[----:B------:R-:W-:Y:S01]  /*7ec0*/  USEL UR42, UR42, URZ, UP0 ;  /* 0x000000ff2a2a7287 */ /* 0x000fe20008000000 */
[----:B------:R1:W-:Y:S01]  /*7ed0*/  @P6 SYNCS.ARRIVE.TRANS64.RED.A1T0 RZ, [R104+URZ], RZ ;  /* 0x000000ff68ff69a7 */ /* 0x0003e200081004ff */
[----:B------:R-:W-:Y:S01]  /*7ee0*/  BSSY B1, `(.L_x_115) ;  /* 0x000001c000017945 */ /* 0x000fe20003800000 */
[----:B------:R-:W4:Y:S01]  /*7ef0*/  @P6 SYNCS.PHASECHK.TRANS64.TRYWAIT P0, [R105+URZ+0x60], R106 ;  /* 0x0000606a690065a7 */ /* 0x000f2200080011ff */
[----:B-1----:R-:W-:Y:S02]  /*7f00*/  MOV R104, RZ ;  /* 0x000000ff00687202 */ /* 0x002fe40000000f00 */
[----:B----4-:R-:W-:Y:S01]  /*7f10*/  @P6 SEL R100, RZ, 0x1, !P0 ;  /* 0x00000001ff646807 */ /* 0x010fe20004000000 */
[----:B------:R-:W-:Y:S06]  /*7f20*/  @!P6 BRA `(.L_x_116) ;  /* 0x00000000005ce947 */ /* 0x000fec0003800000 */
        /* <DEDUP_REMOVED lines=12> */
.L_x_118:
[----:B------:R-:W-:Y:S05]  /*7ff0*/  BSYNC B0 ;  /* 0x0000000000007941 */ /* 0x000fea0003800000 */
.L_x_117:
[----:B------:R-:W-:Y:S01]  /*8000*/  ISETP.NE.AND P0, PT, R102, RZ, PT ;  /* 0x000000ff6600720c */ /* 0x000fe20003f05270 */
[----:B------:R-:W-:Y:S11]  /*8010*/  VIADD R101, R101, 0x1 ;  /* 0x0000000165657836 */ /* 0x000ff60000000000 */
[----:B------:R-:W-:Y:S01]  /*8020*/  @!UPT UIADD3 URZ, UPT, UPT, URZ, URZ, URZ ;  /* 0x000000fffffff290 */ /* 0x000fe2000fffe0ff */
[----:B------:R4:W1:Y:S04]  /*8030*/  @P0 LDS.128 R64, [R4] ;  /* 0x0000000004400984 */ /* 0x0008680000000c00 */
[----:B------:R4:W1:Y:S04]  /*8040*/  @P0 LDS.128 R60, [R3+0x10] ;  /* 0x00001000033c0984 */ /* 0x0008680000000c00 */
[----:B------:R4:W1:Y:S04]  /*8050*/  @P0 LDS.128 R56, [R2+0x20] ;  /* 0x0000200002380984 */ /* 0x0008680000000c00 */
[----:B------:R4:W1:Y:S01]  /*8060*/  @P0 LDS.128 R52, [R0+0x30] ;  /* 0x0000300000340984 */ /* 0x0008620000000c00 */
[C---:B------:R-:W-:Y:S04]  /*8070*/  ISETP.NE.AND P0, PT, R101.reuse, 0x4, PT ;  /* 0x000000046500780c */ /* 0x040fe80003f05270 */
[----:B------:R-:W-:Y:S02]  /*8080*/  SEL R101, R101, RZ, P0 ;  /* 0x000000ff65657207 */ /* 0x000fe40000000000 */
[----:B------:R-:W-:Y:S02]  /*8090*/  SEL R104, RZ, 0x1, P0 ;  /* 0x00000001ff687807 */ /* 0x000fe40000000000 */
.L_x_116:
[----:B------:R-:W-:Y:S05]  /*80a0*/  BSYNC B1 ;  /* 0x0000000000017941 */ /* 0x000fea0003800000 */
.L_x_115:
[----:B----4-:R-:W-:Y:S05]  /*80b0*/  VIADD R0, R34, 0x30 ;  /* 0x0000003022007836 */ /* 0x010fea0000000000 */
[----:B------:R-:W-:Y:S04]  /*80c0*/  SHF.R.U32.HI R0, RZ, 0x15, R0 ;  /* 0x00000015ff007819 */ /* 0x000fe80000011600 */
[----:B------:R-:W-:Y:S11]  /*80d0*/  LOP3.LUT P0, RZ, R0, 0x3, R89, 0x48, !PT ;  /* 0x0000000300ff7812 */ /* 0x000ff60007804859 */
[----:B------:R-:W-:Y:S02]  /*80e0*/  @!UPT UIADD3 URZ, UPT, UPT, URZ, URZ, URZ ;  /* 0x000000fffffff290 */ /* 0x000fe4000fffe0ff */
[----:B------:R-:W-:Y:S05]  /*80f0*/  @!P0 BRA `(.L_x_120) ;  /* 0x0000000000408947 */ /* 0x000fea0003800000 */
[----:B------:R-:W4:Y:S01]  /*8100*/  LDCU.64 UR8, c[0x4][0x70] ;  /* 0x01000e00ff0877ac */ /* 0x000f220008000a00 */
[----:B------:R-:W-:Y:S01]  /*8110*/  MOV R3, 0x0 ;  /* 0x0000000000037802 */ /* 0x000fe20000000f00 */
[----:B------:R-:W-:Y:S02]  /*8120*/  HFMA2 R12, -RZ, RZ, 0, 5.9604644775390625e-08 ;  /* 0x00000001ff0c7431 */ /* 0x000fe400000001ff */
[----:B------:R-:W-:Y:S02]  /*8130*/  IMAD.MOV.U32 R8, RZ, RZ, 0x192 ;  /* 0x00000192ff087424 */ /* 0x000fe400078e00ff */
[----:B------:R-:W-:Y:S01]  /*8140*/  IMAD.MOV.U32 R13, RZ, RZ, RZ ;  /* 0x000000ffff0d7224 */ /* 0x000fe200078e00ff */
[----:B------:R-:W5:Y:S01]  /*8150*/  LDCU.64 UR6, c[0x4][0x78] ;  /* 0x01000f00ff0677ac */ /* 0x000f620008000a00 */
[----:B------:R-:W2:Y:S01]  /*8160*/  LDC.64 R2, c[0x4][R3] ;  /* 0x0100000003027b82 */ /* 0x000ea20000000a00 */
[----:B------:R-:W3:Y:S01]  /*8170*/  LDCU.64 UR4, c[0x4][0x10] ;  /* 0x01000200ff0477ac */ /* 0x000ee20008000a00 */
[----:B----4-:R-:W-:Y:S01]  /*8180*/  MOV R5, UR9 ;  /* 0x0000000900057c02 */ /* 0x010fe20008000f00 */
[----:B------:R-:W-:Y:S01]  /*8190*/  IMAD.U32 R4, RZ, RZ, UR8 ;  /* 0x00000008ff047e24 */ /* 0x000fe2000f8e00ff */
[----:B-----5:R-:W-:Y:S01]  /*81a0*/  MOV R7, UR7 ;  /* 0x0000000700077c02 */ /* 0x020fe20008000f00 */
[----:B-1----:R-:W-:Y:S01]  /*81b0*/  IMAD.U32 R6, RZ, RZ, UR6 ;  /* 0x00000006ff067e24 */ /* 0x002fe2000f8e00ff */
[----:B---3--:R-:W-:Y:S01]  /*81c0*/  MOV R11, UR5 ;  /* 0x00000005000b7c02 */ /* 0x008fe20008000f00 */
[----:B------:R-:W-:Y:S02]  /*81d0*/  IMAD.U32 R10, RZ, RZ, UR4 ;  /* 0x00000004ff0a7e24 */ /* 0x000fe4000f8e00ff */
[----:B------:R-:W-:Y:S07]  /*81e0*/  LEPC R20, `(.L_x_120) ;  /* 0x000000001014794e */ /* 0x000fee0000000000 */
[----:B--2---:R-:W-:Y:S05]  /*81f0*/  CALL.ABS.NOINC R2 ;  /* 0x0000000002007343 */ /* 0x004fea0003c00000 */
.L_x_120:
        /* <DEDUP_REMOVED lines=13> */
[----:B------:R-:W-:Y:S05]  /*82d0*/  @P6 LEA R105, R105, UR50, 0x3 ;  /* 0x0000003269696c11 */ /* 0x000fea000f8e18ff */
[----:B------:R-:W-:Y:S01]  /*82e0*/  @P6 VIADD R108, R105, 0x80 ;  /* 0x00000080696c6836 */ /* 0x000fe20000000000 */
[----:B------:R-:W-:Y:S04]  /*82f0*/  @P6 SHF.L.U32 R105, R104, 0x1f, RZ ;  /* 0x0000001f68696819 */ /* 0x000fe800000006ff */
        /* <DEDUP_REMOVED lines=82> */
.L_x_122:
[----:B------:R-:W-:Y:S05]  /*8820*/  BSYNC.RECONVERGENT B0 ;  /* 0x0000000000007941 */ /* 0x000fea0003800200 */
.L_x_121:
        /* <DEDUP_REMOVED lines=18> */
[----:B------:R-:W-:Y:S04]  /*8950*/  SHF.L.U32 R5, R104, 0x1f, RZ ;  /* 0x0000001f68057819 */ /* 0x000fe800000006ff */
[----:B------:R-:W1:Y:S02]  /*8960*/  SYNCS.PHASECHK.TRANS64.TRYWAIT P0, [R106+URZ+0x60], R5 ;  /* 0x000060056a0075a7 */ /* 0x000e6400080011ff */
[----:B-1----:R-:W-:Y:S05]  /*8970*/  @!P0 BRA `(.L_x_127) ;  /* 0x0000003400248947 */ /* 0x002fea0003800000 */
.L_x_126:
[----:B------:R-:W-:Y:S05]  /*8980*/  BSYNC B0 ;  /* 0x0000000000007941 */ /* 0x000fea0003800000 */
.L_x_125:
[----:B------:R-:W-:Y:S01]  /*8990*/  ISETP.NE.AND P0, PT, R102, RZ, PT ;  /* 0x000000ff6600720c */ /* 0x000fe20003f05270 */
[----:B------:R-:W-:Y:S11]  /*89a0*/  VIADD R101, R101, 0x1 ;  /* 0x0000000165657836 */ /* 0x000ff60000000000 */
[----:B------:R-:W-:Y:S01]  /*89b0*/  @!UPT UIADD3 URZ, UPT, UPT, URZ, URZ, URZ ;  /* 0x000000fffffff290 */ /* 0x000fe2000fffe0ff */
[----:B------:R4:W2:Y:S04]  /*89c0*/  @P0 LDS.128 R64, [R4] ;  /* 0x0000000004400984 */ /* 0x0008a80000000c00 */
[----:B------:R4:W2:Y:S04]  /*89d0*/  @P0 LDS.128 R60, [R3+0x10] ;  /* 0x00001000033c0984 */ /* 0x0008a80000000c00 */
[----:B------:R4:W2:Y:S04]  /*89e0*/  @P0 LDS.128 R56, [R2+0x20] ;  /* 0x0000200002380984 */ /* 0x0008a80000000c00 */
[----:B------:R4:W2:Y:S01]  /*89f0*/  @P0 LDS.128 R52, [R0+0x30] ;  /* 0x0000300000340984 */ /* 0x0008a20000000c00 */
[C---:B------:R-:W-:Y:S04]  /*8a00*/  ISETP.NE.AND P0, PT, R101.reuse, 0x4, PT ;  /* 0x000000046500780c */ /* 0x040fe80003f05270 */
[----:B-1----:R-:W-:Y:S02]  /*8a10*/  SEL R5, RZ, 0x1, P0 ;  /* 0x00000001ff057807 */ /* 0x002fe40000000000 */
[----:B------:R-:W-:Y:S02]  /*8a20*/  SEL R101, R101, RZ, P0 ;  /* 0x000000ff65657207 */ /* 0x000fe40000000000 */
[----:B------:R-:W-:Y:S02]  /*8a30*/  LOP3.LUT R104, R104, R5, RZ, 0x3c, !PT ;  /* 0x0000000568687212 */ /* 0x000fe400078e3cff */
.L_x_124:
[----:B------:R-:W-:Y:S05]  /*8a40*/  BSYNC B1 ;  /* 0x0000000000017941 */ /* 0x000fea0003800000 */
.L_x_123:
        /* <DEDUP_REMOVED lines=21> */
.L_x_128:
[----:B--2---:R-:W-:Y:S01]  /*8ba0*/  LOP3.LUT R20, R64, 0xffffe000, RZ, 0xc0, !PT ;  /* 0xffffe00040147812 */ /* 0x004fe200078ec0ff */
        /* <DEDUP_REMOVED lines=40> */
[----:B------:R1:W-:Y:S01]  /*8e30*/  STS.128 [R86], R36 ;  /* 0x0000002456007388 */ /* 0x0003e20000000c00 */
        /* <DEDUP_REMOVED lines=46> */
[----:B------:R-:W-:Y:S01]  /*9120*/  UIADD3 UR6, UPT, UPT, UR50, 0x200, URZ ;  /* 0x0000020032067890 */ /* 0x000fe2000fffe0ff */
[----:B------:R-:W-:Y:S01]  /*9130*/  R2UR UR10, R95 ;  /* 0x000000005f0a72ca */ /* 0x000fe200000e0000 */
[----:B------:R-:W-:Y:S01]  /*9140*/  UIADD3 UR4, UP0, UPT, UR54, 0x680, URZ ;  /* 0x0000068036047890 */ /* 0x000fe2000ff1e0ff */
[----:B------:R-:W-:Y:S01]  /*9150*/  R2UR UR11, R93 ;  /* 0x000000005d0b72ca */ /* 0x000fe200000e0000 */
[----:B------:R-:W-:Y:S01]  /*9160*/  UIADD3 UR9, UPT, UPT, UR41, 0x40, URZ ;  /* 0x0000004029097890 */ /* 0x000fe2000fffe0ff */
[----:B------:R-:W-:Y:S01]  /*9170*/  R2UR UR12, R94 ;  /* 0x000000005e0c72ca */ /* 0x000fe200000e0000 */
[----:B------:R-:W-:Y:S01]  /*9180*/  IMAD.U32 R81, RZ, RZ, UR6 ;  /* 0x00000006ff517e24 */ /* 0x000fe2000f8e00ff */
[----:B------:R-:W-:Y:S04]  /*9190*/  UIADD3.X UR5, UPT, UPT, URZ, UR55, URZ, UP0, !UPT ;  /* 0x00000037ff057290 */ /* 0x000fe800087fe4ff */
[----:B------:R-:W-:Y:S11]  /*91a0*/  R2UR UR8, R81 ;  /* 0x00000000510872ca */ /* 0x000ff600000e0000 */
[----:B------:R-:W-:Y:S02]  /*91b0*/  @!UPT UIADD3 URZ, UPT, UPT, URZ, URZ, URZ ;  /* 0x000000fffffff290 */ /* 0x000fe4000fffe0ff */
[----:B------:R1:W-:Y:S01]  /*91c0*/  UTMASTG.4D.IM2COL [UR8], [UR4] ;  /* 0x00000008040073b5 */ /* 0x0003e20008058000 */
[----:B------:R0:W-:Y:S01]  /*91d0*/  UTMACMDFLUSH ;  /* 0x00000000000079b7 */ /* 0x0001e20000000000 */
[----:B-1----:R-:W-:Y:S04]  /*91e0*/  DEPBAR.LE SB0, 0x1 ;  /* 0x000080400000791a */ /* 0x002fe80000000000 */
.L_x_130:
[----:B------:R-:W-:Y:S05]  /*91f0*/  BSYNC.RECONVERGENT B0 ;  /* 0x0000000000007941 */ /* 0x000fea0003800200 */
.L_x_129:
        /* <DEDUP_REMOVED lines=21> */
.L_x_134:
[----:B------:R-:W-:Y:S05]  /*9350*/  BSYNC B0 ;  /* 0x0000000000007941 */ /* 0x000fea0003800000 */
.L_x_133:
        /* <DEDUP_REMOVED lines=11> */
.L_x_132:
[----:B------:R-:W-:Y:S05]  /*9410*/  BSYNC B1 ;  /* 0x0000000000017941 */ /* 0x000fea0003800000 */
.L_x_131:
        /* <DEDUP_REMOVED lines=21> */
.L_x_136:
        /* <DEDUP_REMOVED lines=98> */
.L_x_138:
[----:B------:R-:W-:Y:S05]  /*9b90*/  BSYNC.RECONVERGENT B0 ;  /* 0x0000000000007941 */ /* 0x000fea0003800200 */
.L_x_137:
        /* <DEDUP_REMOVED lines=21> */
.L_x_142:
[----:B------:R-:W-:Y:S05]  /*9cf0*/  BSYNC B0 ;  /* 0x0000000000007941 */ /* 0x000fea0003800000 */
.L_x_141:
        /* <DEDUP_REMOVED lines=11> */
.L_x_140:
[----:B------:R-:W-:Y:S05]  /*9db0*/  BSYNC B1 ;  /* 0x0000000000017941 */ /* 0x000fea0003800000 */
.L_x_139:
        /* <DEDUP_REMOVED lines=21> */
.L_x_144:
        /* <DEDUP_REMOVED lines=11> */
[----:B------:R-:W1:Y:S10]  /*9fc0*/  LDTM.x16 R4, tmem[UR4+0x60] ;  /* 0x00006004000479ee */ /* 0x000e740008240000 */
[----:B------:R-:W-:Y:S02]  /*9fd0*/  @P6 LEA R105, R105, UR50, 0x3 ;  /* 0x0000003269696c11 */ /* 0x000fe4000f8e18ff */
[----:B------:R-:W-:Y:S03]  /*9fe0*/  @P6 SHF.L.U32 R108, R104, 0x1f, RZ ;  /* 0x0000001f686c6819 */ /* 0x000fe600000006ff */
[----:B------:R-:W-:Y:S01]  /*9ff0*/  @P6 VIADD R106, R105, 0x80 ;  /* 0x00000080696a6836 */ /* 0x000fe20000000000 */
[----:B------:R-:W-:Y:S04]  /*a000*/  LEA R105, R101, UR50, 0x3 ;  /* 0x0000003265697c11 */ /* 0x000fe8000f8e18ff */
        /* <DEDUP_REMOVED lines=82> */
.L_x_146:
[----:B------:R-:W-:Y:S05]  /*a530*/  BSYNC.RECONVERGENT B0 ;  /* 0x0000000000007941 */ /* 0x000fea0003800200 */
.L_x_145:
        /* <DEDUP_REMOVED lines=21> */
.L_x_150:
[----:B------:R-:W-:Y:S05]  /*a690*/  BSYNC B0 ;  /* 0x0000000000007941 */ /* 0x000fea0003800000 */
.L_x_149:
[----:B------:R-:W-:Y:S11]  /*a6a0*/  ISETP.NE.AND P0, PT, R102, RZ, PT ;  /* 0x000000ff6600720c */ /* 0x000ff60003f05270 */
[----:B------:R-:W-:Y:S02]  /*a6b0*/  @!UPT UIADD3 URZ, UPT, UPT, URZ, URZ, URZ ;  /* 0x000000fffffff290 */ /* 0x000fe4000fffe0ff */
[----:B------:R4:W1:Y:S04]  /*a6c0*/  @P0 LDS.128 R64, [R3] ;  /* 0x0000000003400984 */ /* 0x0008680000000c00 */
[----:B------:R4:W1:Y:S04]  /*a6d0*/  @P0 LDS.128 R60, [R2+0x10] ;  /* 0x00001000023c0984 */ /* 0x0008680000000c00 */
[----:B------:R4:W1:Y:S04]  /*a6e0*/  @P0 LDS.128 R56, [R0+0x20] ;  /* 0x0000200000380984 */ /* 0x0008680000000c00 */
[----:B------:R4:W1:Y:S02]  /*a6f0*/  @P0 LDS.128 R52, [R101+0x30] ;  /* 0x0000300065340984 */ /* 0x0008640000000c00 */
.L_x_148:
[----:B------:R-:W-:Y:S05]  /*a700*/  BSYNC B1 ;  /* 0x0000000000017941 */ /* 0x000fea0003800000 */
.L_x_147:
        /* <DEDUP_REMOVED lines=21> */
.L_x_152:
[----:B------:R-:W-:Y:S01]  /*a860*/  ISETP.NE.AND P0, PT, R88, RZ, PT ;  /* 0x000000ff5800720c */ /* 0x000fe20003f05270 */
[----:B------:R-:W-:Y:S05]  /*a870*/  WARPSYNC.ALL ;  /* 0x0000000000007948 */ /* 0x000fea0003800000 */
[----:B------:R-:W-:Y:S01]  /*a880*/  R2UR UR4, R34 ;  /* 0x00000000220472ca */ /* 0x000fe200000e0000 */
[----:B------:R-:W-:Y:S01]  /*a890*/  BSSY.RECONVERGENT B0, `(.L_x_153) ;  /* 0x000005d000007945 */ /* 0x000fe20003800200 */
[----:B------:R-:W-:Y:S02]  /*a8a0*/  R2UR UR5, R99 ;  /* 0x00000000630572ca */ /* 0x000fe400000e0000 */
[----:B-1----:R-:W-:Y:S02]  /*a8b0*/  LOP3.LUT R0, R64, 0xffffe000, RZ, 0xc0, !PT ;  /* 0xffffe00040007812 */ /* 0x002fe400078ec0ff */
[----:B------:R-:W-:Y:S02]  /*a8c0*/  LOP3.LUT R2, R65, 0xffffe000, RZ, 0xc0, !PT ;  /* 0xffffe00041027812 */ /* 0x000fe400078ec0ff */
[----:B------:R-:W-:Y:S02]  /*a8d0*/  LOP3.LUT R3, R66, 0xffffe000, RZ, 0xc0, !PT ;  /* 0xffffe00042037812 */ /* 0x000fe400078ec0ff */
[----:B------:R-:W-:Y:S02]  /*a8e0*/  LOP3.LUT R20, R67, 0xffffe000, RZ, 0xc0, !PT ;  /* 0xffffe00043147812 */ /* 0x000fe400078ec0ff */
[----:B------:R-:W-:Y:S01]  /*a8f0*/  LOP3.LUT R21, R60, 0xffffe000, RZ, 0xc0, !PT ;  /* 0xffffe0003c157812 */ /* 0x000fe200078ec0ff */
[----:B------:R-:W1:Y:S01]  /*a900*/  LDTM.x16 R4, tmem[UR4+0x70] ;  /* 0x00007004000479ee */ /* 0x000e620008240000 */
[----:B--2---:R-:W-:Y:S01]  /*a910*/  LOP3.LUT R36, R61, 0xffffe000, RZ, 0xc0, !PT ;  /* 0xffffe0003d247812 */ /* 0x004fe200078ec0ff */
[----:B------:R-:W-:Y:S01]  /*a920*/  UIADD3 UR5, UPT, UPT, UR5, 0xd0, URZ ;  /* 0x000000d005057890 */ /* 0x000fe2000fffe0ff */
[----:B------:R-:W-:Y:S01]  /*a930*/  LOP3.LUT R37, R62, 0xffffe000, RZ, 0xc0, !PT ;  /* 0xffffe0003e257812 */ /* 0x000fe200078ec0ff */
[----:B------:R-:W-:Y:S01]  /*a940*/  NOP ;  /* 0x0000000000007918 */ /* 0x000fe20000000000 */
[----:B------:R-:W-:Y:S01]  /*a950*/  LOP3.LUT R38, R63, 0xffffe000, RZ, 0xc0, !PT ;  /* 0xffffe0003f267812 */ /* 0x000fe200078ec0ff */
[----:B------:R-:W-:Y:S01]  /*a960*/  UPRMT UR5, UR45, 0x654, UR5 ;  /* 0x000006542d057896 */ /* 0x000fe20008000005 */
[----:B------:R-:W-:Y:S02]  /*a970*/  LOP3.LUT R39, R56, 0xffffe000, RZ, 0xc0, !PT ;  /* 0xffffe00038277812 */ /* 0x000fe400078ec0ff */
[----:B------:R-:W-:Y:S02]  /*a980*/  LOP3.LUT R40, R57, 0xffffe000, RZ, 0xc0, !PT ;  /* 0xffffe00039287812 */ /* 0x000fe400078ec0ff */
[----:B------:R-:W-:Y:S02]  /*a990*/  LOP3.LUT R41, R58, 0xffffe000, RZ, 0xc0, !PT ;  /* 0xffffe0003a297812 */ /* 0x000fe400078ec0ff */
[----:B------:R-:W-:Y:S02]  /*a9a0*/  LOP3.LUT R42, R59, 0xffffe000, RZ, 0xc0, !PT ;  /* 0xffffe0003b2a7812 */ /* 0x000fe400078ec0ff */
[----:B-1----:R-:W-:Y:S01]  /*a9b0*/  SYNCS.ARRIVE.TRANS64.RED.A1T0 RZ, [UR5], RZ ;  /* 0x000000ffffff79a7 */ /* 0x002fe20008100405 */
[----:B------:R-:W-:Y:S02]  /*a9c0*/  LOP3.LUT R43, R52, 0xffffe000, RZ, 0xc0, !PT ;  /* 0xffffe000342b7812 */ /* 0x000fe400078ec0ff */
[----:B------:R-:W-:Y:S02]  /*a9d0*/  LOP3.LUT R44, R53, 0xffffe000, RZ, 0xc0, !PT ;  /* 0xffffe000352c7812 */ /* 0x000fe400078ec0ff */
[----:B------:R-:W-:Y:S02]  /*a9e0*/  LOP3.LUT R45, R54, 0xffffe000, RZ, 0xc0, !PT ;  /* 0xffffe000362d7812 */ /* 0x000fe400078ec0ff */
[----:B------:R-:W-:Y:S01]  /*a9f0*/  LOP3.LUT R46, R55, 0xffffe000, RZ, 0xc0, !PT ;  /* 0xffffe000372e7812 */ /* 0x000fe200078ec0ff */
[C---:B------:R-:W-:Y:S01]  /*aa00*/  FMUL R4, R33.reuse, R4 ;  /* 0x0000000421047220 */ /* 0x040fe20000400000 */
[C---:B------:R-:W-:Y:S01]  /*aa10*/  FMUL R5, R33.reuse, R5 ;  /* 0x0000000521057220 */ /* 0x040fe20000400000 */
[C---:B------:R-:W-:Y:S01]  /*aa20*/  FMUL R6, R33.reuse, R6 ;  /* 0x0000000621067220 */ /* 0x040fe20000400000 */
[----:B------:R-:W-:Y:S01]  /*aa30*/  FMUL R7, R33, R7 ;  /* 0x0000000721077220 */ /* 0x000fe20000400000 */
[C---:B------:R-:W-:Y:S01]  /*aa40*/  FFMA R4, R35.reuse, R0, R4 ;  /* 0x0000000023047223 */ /* 0x040fe20000000004 */
[C---:B------:R-:W-:Y:S01]  /*aa50*/  FFMA R5, R35.reuse, R2, R5 ;  /* 0x0000000223057223 */ /* 0x040fe20000000005 */
[C---:B------:R-:W-:Y:S01]  /*aa60*/  FFMA R6, R35.reuse, R3, R6 ;  /* 0x0000000323067223 */ /* 0x040fe20000000006 */
[----:B------:R-:W-:Y:S01]  /*aa70*/  FFMA R7, R35, R20, R7 ;  /* 0x0000001423077223 */ /* 0x000fe20000000007 */
[C---:B------:R-:W-:Y:S01]  /*aa80*/  FMUL R8, R33.reuse, R8 ;  /* 0x0000000821087220 */ /* 0x040fe20000400000 */
[C---:B------:R-:W-:Y:S01]  /*aa90*/  FMUL R9, R33.reuse, R9 ;  /* 0x0000000921097220 */ /* 0x040fe20000400000 */
[C---:B------:R-:W-:Y:S01]  /*aaa0*/  FMUL R10, R33.reuse, R10 ;  /* 0x0000000a210a7220 */ /* 0x040fe20000400000 */
        /* <DEDUP_REMOVED lines=9> */
[C---:B------:R-:W-:Y:S01]  /*ab40*/  FMUL R12, R33.reuse, R12 ;  /* 0x0000000c210c7220 */ /* 0x040fe20000400000 */
[----:B------:R-:W-:Y:S01]  /*ab50*/  F2FP.TF32.F32.PACK_B R8, R8 ;  /* 0x00000008ff08723e */ /* 0x000fe200024050ff */
[C---:B------:R-:W-:Y:S01]  /*ab60*/  FMUL R13, R33.reuse, R13 ;  /* 0x0000000d210d7220 */ /* 0x040fe20000400000 */
[----:B------:R1:W-:Y:S01]  /*ab70*/  STS.128 [R86+0x6000], R4 ;  /* 0x0060000456007388 */ /* 0x0003e20000000c00 */
        /* <DEDUP_REMOVED lines=8> */
[----:B------:R-:W-:Y:S01]  /*ac00*/  FFMA R15, R35, R42, R15 ;  /* 0x0000002a230f7223 */ /* 0x000fe2000000000f */
[C---:B------:R-:W-:Y:S01]  /*ac10*/  FMUL R16, R33.reuse, R16 ;  /* 0x0000001021107220 */ /* 0x040fe20000400000 */
[----:B------:R-:W-:Y:S01]  /*ac20*/  F2FP.TF32.F32.PACK_B R12, R12 ;  /* 0x0000000cff0c723e */ /* 0x000fe200024050ff */
[----:B------:R1:W-:Y:S01]  /*ac30*/  STS.128 [R92+0x6010], R8 ;  /* 0x006010085c007388 */ /* 0x0003e20000000c00 */
        /* <DEDUP_REMOVED lines=10> */
[----:B------:R-:W-:Y:S02]  /*ace0*/  F2FP.TF32.F32.PACK_B R16, R16 ;  /* 0x00000010ff10723e */ /* 0x000fe400024050ff */
        /* <DEDUP_REMOVED lines=22> */
[----:B--2---:R-:W-:Y:S04]  /*ae50*/  DEPBAR.LE SB0, 0x1 ;  /* 0x000080400000791a */ /* 0x004fe80000000000 */
.L_x_154:
[----:B------:R-:W-:Y:S05]  /*ae60*/  BSYNC.RECONVERGENT B0 ;  /* 0x0000000000007941 */ /* 0x000fea0003800200 */
.L_x_153:
[----:B------:R-:W-:Y:S01]  /*ae70*/  BAR.SYNC.DEFER_BLOCKING 0x1, 0x80 ;  /* 0x0042000000007b1d */ /* 0x000fe20000010000 */
[----:B------:R-:W-:Y:S01]  /*ae80*/  UISETP.NE.AND UP0, UPT, UR52, -0x8, UPT ;  /* 0xfffffff83400788c */ /* 0x000fe2000bf05270 */
[----:B------:R-:W-:Y:S08]  /*ae90*/  IADD3 R0, PT, PT, R30, 0x1, RZ ;  /* 0x000000011e007810 */ /* 0x000ff00007ffe0ff */
[----:B------:R-:W-:Y:S05]  /*aea0*/  BRA.U !UP0, `(.L_x_155) ;  /* 0x0000000108247547 */ /* 0x000fea000b800000 */
[----:B------:R-:W-:Y:S01]  /*aeb0*/  ISETP.NE.AND P0, PT, R97, RZ, PT ;  /* 0x000000ff6100720c */ /* 0x000fe20003f05270 */
[----:B------:R-:W-:Y:S01]  /*aec0*/  IMAD.U32 R2, RZ, RZ, UR56 ;  /* 0x00000038ff027e24 */ /* 0x000fe2000f8e00ff */
[----:B------:R-:W-:Y:S04]  /*aed0*/  UIADD3 UR56, UPT, UPT, UR56, 0x1, URZ ;  /* 0x0000000138387890 */ /* 0x000fe8000fffe0ff */
[----:B------:R-:W-:Y:S04]  /*aee0*/  UISETP.NE.AND UP0, UPT, UR56, 0x4, UPT ;  /* 0x000000043800788c */ /* 0x000fe8000bf05270 */
[----:B------:R-:W-:Y:S03]  /*aef0*/  USEL UR56, UR56, URZ, UP0 ;  /* 0x000000ff38387287 */ /* 0x000fe60008000000 */
[----:B------:R-:W-:Y:S05]  /*af00*/  @P0 LEA R2, R2, UR50, 0x3 ;  /* 0x0000003202020c11 */ /* 0x000fea000f8e18ff */
[----:B------:R-:W-:Y:S05]  /*af10*/  @P0 VIADD R2, R2, 0x80 ;  /* 0x0000008002020836 */ /* 0x000fea0000000000 */
[----:B------:R-:W-:Y:S04]  /*af20*/  @P0 PRMT R2, R103, 0x654, R2 ;  /* 0x0000065467020816 */ /* 0x000fe80000000002 */
[----:B------:R2:W-:Y:S03]  /*af30*/  @P0 SYNCS.ARRIVE.TRANS64.RED.A1T0 RZ, [R2+URZ], RZ ;  /* 0x000000ff02ff09a7 */ /* 0x0005e600081004ff */
.L_x_155:
[----:B------:R-:W-:Y:S01]  /*af40*/  ISETP.NE.AND P1, PT, R91, RZ, PT ;  /* 0x000000ff5b00720c */ /* 0x000fe20003f25270 */
[----:B------:R-:W-:Y:S01]  /*af50*/  UIADD3 UR52, UPT, UPT, UR52, 0x8, URZ ;  /* 0x0000000834347890 */ /* 0x000fe2000fffe0ff */
[----:B------:R-:W-:Y:S01]  /*af60*/  ISETP.NE.AND P0, PT, R0, 0x2, PT ;  /* 0x000000020000780c */ /* 0x000fe20003f05270 */
[----:B------:R-:W-:Y:S01]  /*af70*/  UMOV UR57, UR51 ;  /* 0x0000003300397c82 */ /* 0x000fe20008000000 */
[----:B------:R-:W-:Y:S01]  /*af80*/  LOP3.LUT R84, R84, 0x1, RZ, 0x3c, !PT ;  /* 0x0000000154547812 */ /* 0x000fe200078e3cff */
[----:B-1----:R-:W-:Y:S01]  /*af90*/  IMAD.IADD R16, R29, 0x1, R51 ;  /* 0x000000011d107824 */ /* 0x002fe200078e0233 */
[----:B--2---:R-:W-:Y:S01]  /*afa0*/  SEL R2, RZ, 0x1, P0 ;  /* 0x00000001ff027807 */ /* 0x004fe20000000000 */
[----:B------:R-:W-:Y:S01]  /*afb0*/  IMAD.IADD R19, R31, 0x1, R78 ;  /* 0x000000011f137824 */ /* 0x000fe200078e024e */
[----:B------:R-:W-:Y:S02]  /*afc0*/  SEL R30, R0, RZ, P0 ;  /* 0x000000ff001e7207 */ /* 0x000fe40000000000 */
[----:B------:R-:W-:Y:S03]  /*afd0*/  LOP3.LUT R85, R85, R2, RZ, 0x3c, !PT ;  /* 0x0000000255557212 */ /* 0x000fe600078e3cff */
[----:B------:R-:W-:Y:S05]  /*afe0*/  @P1 BRA `(.L_x_156) ;  /* 0xffffffa4007c1947 */ /* 0x000fea000383ffff */
[----:B------:R-:W-:-:S09]  /*aff0*/  UISETP.NE.AND UP0, UPT, UR53, URZ, UPT ;  /* 0x000000ff3500728c */ /* 0x000fd2000bf05270 */
[----:B------:R-:W-:Y:S05]  /*b000*/  BRA.U !UP0, `(.L_x_157) ;  /* 0x0000000108487547 */ /* 0x000fea000b800000 */
[----:B------:R-:W1:Y:S02]  /*b010*/  LDCU.64 UR4, c[0x0][0x890] ;  /* 0x00011200ff0477ac */ /* 0x000e640008000a00 */
[----:B-1----:R-:W-:-:S04]  /*b020*/  UISETP.NE.U32.AND UP0, UPT, UR4, URZ, UPT ;  /* 0x000000ff0400728c */ /* 0x002fc8000bf05070 */
[----:B------:R-:W-:-:S09]  /*b030*/  UISETP.NE.AND.EX UP0, UPT, UR5, URZ, UPT, UP0 ;  /* 0x000000ff0500728c */ /* 0x000fd2000bf05300 */
[----:B------:R-:W-:Y:S05]  /*b040*/  BRA.U UP0, `(.L_x_158) ;  /* 0x00000001000c7547 */ /* 0x000fea000b800000 */
[----:B------:R-:W-:-:S13]  /*b050*/  FSETP.NEU.AND P0, PT, R35, RZ, PT ;  /* 0x000000ff2300720b */ /* 0x000fda0003f0d000 */
[----:B------:R-:W-:Y:S05]  /*b060*/  @!P0 EXIT ;  /* 0x000000000000894d */ /* 0x000fea0003800000 */
[----:B------:R-:W-:Y:S05]  /*b070*/  BRA `(.L_x_157) ;  /* 0x00000000002c7947 */ /* 0x000fea0003800000 */
.L_x_158:
[----:B------:R-:W-:Y:S01]  /*b080*/  ISETP.NE.AND P0, PT, R96, RZ, PT ;  /* 0x000000ff6000720c */ /* 0x000fe20003f05270 */
[----:B------:R-:W-:-:S12]  /*b090*/  BSSY.RECONVERGENT B0, `(.L_x_157) ;  /* 0x0000009000007945 */ /* 0x000fd80003800200 */
[----:B------:R-:W-:Y:S05]  /*b0a0*/  @P0 BRA `(.L_x_159) ;  /* 0x0000000000140947 */ /* 0x000fea0003800000 */
[----:B------:R-:W1:Y:S02]  /*b0b0*/  LDCU.64 UR4, c[0x0][0x888] ;  /* 0x00011100ff0477ac */ /* 0x000e640008000a00 */
[----:B-1----:R-:W-:-:S04]  /*b0c0*/  ISETP.NE.U32.AND P0, PT, RZ, UR4, PT ;  /* 0x00000004ff007c0c */ /* 0x002fc8000bf05070 */
[----:B------:R-:W-:-:S13]  /*b0d0*/  ISETP.NE.AND.EX P0, PT, RZ, UR5, PT, P0 ;  /* 0x00000005ff007c0c */ /* 0x000fda000bf05300 */
[----:B------:R-:W-:Y:S05]  /*b0e0*/  @!P0 EXIT ;  /* 0x000000000000894d */ /* 0x000fea0003800000 */
[----:B------:R-:W-:Y:S05]  /*b0f0*/  BRA `(.L_x_160) ;  /* 0x0000000000087947 */ /* 0x000fea0003800000 */
.L_x_159:
[----:B------:R-:W-:-:S13]  /*b100*/  FSETP.NEU.AND P0, PT, R35, RZ, PT ;  /* 0x000000ff2300720b */ /* 0x000fda0003f0d000 */
[----:B------:R-:W-:Y:S05]  /*b110*/  @!P0 EXIT ;  /* 0x000000000000894d */ /* 0x000fea0003800000 */
.L_x_160:
[----:B------:R-:W-:Y:S05]  /*b120*/  BSYNC.RECONVERGENT B0 ;  /* 0x0000000000007941 */ /* 0x000fea0003800200 */
.L_x_157:
[----:B------:R-:W-:Y:S01]  /*b130*/  ULEA UR4, UR56, UR50, 0x3 ;  /* 0x0000003238047291 */ /* 0x000fe2000f8e18ff */
[----:B------:R-:W-:-:S04]  /*b140*/  DEPBAR.LE SB0, 0x0 ;  /* 0x000080000000791a */ /* 0x000fc80000000000 */
[----:B------:R-:W-:-:S04]  /*b150*/  UIADD3 UR4, UPT, UPT, UR4, 0x80, URZ ;  /* 0x0000008004047890 */ /* 0x000fc8000fffe0ff */
[----:B------:R-:W-:-:S09]  /*b160*/  UPRMT UR4, UR45, 0x654, UR4 ;  /* 0x000006542d047896 */ /* 0x000fd20008000004 */
[----:B------:R-:W-:Y:S01]  /*b170*/  SYNCS.ARRIVE.TRANS64.RED.A1T0 RZ, [UR4], RZ ;  /* 0x000000ffffff79a7 */ /* 0x000fe20008100404 */
[----:B------:R-:W-:Y:S05]  /*b180*/  EXIT ;  /* 0x000000000000794d */ /* 0x000fea0003800000 */
.L_x_19:
[----:B------:R-:W-:Y:S07]  /*b190*/  MOV R2, UR9 ;  /* 0x0000000900027c02 */ /* 0x000fee0008000f00 */
.L_x_161:
[----:B-1----:R1:W2:Y:S02]  /*b1a0*/  SYNCS.PHASECHK.TRANS64.TRYWAIT P1, [R2+URZ+0x30], R5 ;  /* 0x00003005020075a7 */ /* 0x0022a400080211ff */
[----:B--2---:R-:W-:Y:S05]  /*b1b0*/  @!P1 NANOSLEEP.SYNCS 0x989680 ;  /* 0x009896800000995d */ /* 0x004fea0003900000 */
[----:B------:R-:W2:Y:S02]  /*b1c0*/  @!P1 SYNCS.PHASECHK.TRANS64 P1, [R2+URZ+0x30], R5 ;  /* 0x00003005020095a7 */ /* 0x000ea400080210ff */
[----:B--2---:R-:W-:Y:S05]  /*b1d0*/  @!P1 BRA `(.L_x_161) ;  /* 0xfffffffc00f09947 */ /* 0x004fea000383ffff */
[----:B------:R-:W-:Y:S05]  /*b1e0*/  BRA `(.L_x_18) ;  /* 0xffffff64007c7947 */ /* 0x000fea000383ffff */
.L_x_25:
[----:B------:R-:W-:Y:S07]  /*b1f0*/  MOV R2, UR9 ;  /* 0x0000000900027c02 */ /* 0x000fee0008000f00 */
.L_x_162:
[----:B-1----:R1:W2:Y:S02]  /*b200*/  SYNCS.PHASECHK.TRANS64.TRYWAIT P0, [R2+URZ+0x30], R5 ;  /* 0x00003005020075a7 */ /* 0x0022a400080011ff */
[----:B--2---:R-:W-:Y:S05]  /*b210*/  @!P0 NANOSLEEP.SYNCS 0x989680 ;  /* 0x009896800000895d */ /* 0x004fea0003900000 */
[----:B------:R-:W2:Y:S02]  /*b220*/  @!P0 SYNCS.PHASECHK.TRANS64 P0, [R2+URZ+0x30], R5 ;  /* 0x00003005020085a7 */ /* 0x000ea400080010ff */
[----:B--2---:R-:W-:Y:S05]  /*b230*/  @!P0 BRA `(.L_x_162) ;  /* 0xfffffffc00f08947 */ /* 0x004fea000383ffff */
[----:B------:R-:W-:Y:S05]  /*b240*/  BRA `(.L_x_24) ;  /* 0xffffff6800e07947 */ /* 0x000fea000383ffff */
.L_x_29:
[----:B-1----:R-:W-:-:S07]  /*b250*/  MOV R2, UR22 ;  /* 0x0000001600027c02 */ /* 0x002fce0008000f00 */
.L_x_163:
[----:B-1----:R1:W4:Y:S02]  /*b260*/  SYNCS.PHASECHK.TRANS64.TRYWAIT P0, [R2+URZ+0xb0], R3 ;  /* 0x0000b003020075a7 */ /* 0x00232400080011ff */
[----:B----4-:R-:W-:Y:S05]  /*b270*/  @!P0 NANOSLEEP.SYNCS 0x989680 ;  /* 0x009896800000895d */ /* 0x010fea0003900000 */
[----:B------:R-:W4:Y:S02]  /*b280*/  @!P0 SYNCS.PHASECHK.TRANS64 P0, [R2+URZ+0xb0], R3 ;  /* 0x0000b003020085a7 */ /* 0x000f2400080010ff */
[----:B----4-:R-:W-:Y:S05]  /*b290*/  @!P0 BRA `(.L_x_163) ;  /* 0xfffffffc00f08947 */ /* 0x010fea000383ffff */
[----:B------:R-:W-:Y:S05]  /*b2a0*/  BRA `(.L_x_164) ;  /* 0xffffff6c00a07947 */ /* 0x000fea000383ffff */
.L_x_33:
[----:B------:R-:W-:-:S07]  /*b2b0*/  MOV R0, UR4 ;  /* 0x0000000400007c02 */ /* 0x000fce0008000f00 */
.L_x_165:
[----:B-1----:R1:W4:Y:S02]  /*b2c0*/  SYNCS.PHASECHK.TRANS64.TRYWAIT P0, [R0+URZ], R3 ;  /* 0x00000003000075a7 */ /* 0x00232400080011ff */
[----:B----4-:R-:W-:Y:S05]  /*b2d0*/  @!P0 NANOSLEEP.SYNCS 0x989680 ;  /* 0x009896800000895d */ /* 0x010fea0003900000 */
[----:B------:R-:W4:Y:S02]  /*b2e0*/  @!P0 SYNCS.PHASECHK.TRANS64 P0, [R0+URZ], R3 ;  /* 0x00000003000085a7 */ /* 0x000f2400080010ff */
[----:B----4-:R-:W-:Y:S05]  /*b2f0*/  @!P0 BRA `(.L_x_165) ;  /* 0xfffffffc00f08947 */ /* 0x010fea000383ffff */
[----:B------:R-:W-:Y:S05]  /*b300*/  BRA `(.L_x_166) ;  /* 0xffffff7000f87947 */ /* 0x000fea000383ffff */
.L_x_34:
[----:B------:R-:W-:-:S07]  /*b310*/  MOV R0, UR4 ;  /* 0x0000000400007c02 */ /* 0x000fce0008000f00 */
.L_x_167:
[----:B-1----:R1:W4:Y:S02]  /*b320*/  SYNCS.PHASECHK.TRANS64.TRYWAIT P0, [R0+URZ], R3 ;  /* 0x00000003000075a7 */ /* 0x00232400080011ff */
[----:B----4-:R-:W-:Y:S05]  /*b330*/  @!P0 NANOSLEEP.SYNCS 0x989680 ;  /* 0x009896800000895d */ /* 0x010fea0003900000 */
[----:B------:R-:W4:Y:S02]  /*b340*/  @!P0 SYNCS.PHASECHK.TRANS64 P0, [R0+URZ], R3 ;  /* 0x00000003000085a7 */ /* 0x000f2400080010ff */
[----:B----4-:R-:W-:Y:S05]  /*b350*/  @!P0 BRA `(.L_x_167) ;  /* 0xfffffffc00f08947 */ /* 0x010fea000383ffff */
[----:B------:R-:W-:Y:S05]  /*b360*/  BRA `(.L_x_168) ;  /* 0xffffff7400087947 */ /* 0x000fea000383ffff */
.L_x_35:
[----:B------:R-:W-:-:S07]  /*b370*/  MOV R0, UR4 ;  /* 0x0000000400007c02 */ /* 0x000fce0008000f00 */
.L_x_169:
[----:B-1----:R1:W4:Y:S02]  /*b380*/  SYNCS.PHASECHK.TRANS64.TRYWAIT P0, [R0+URZ], R3 ;  /* 0x00000003000075a7 */ /* 0x00232400080011ff */
[----:B----4-:R-:W-:Y:S05]  /*b390*/  @!P0 NANOSLEEP.SYNCS 0x989680 ;  /* 0x009896800000895d */ /* 0x010fea0003900000 */
[----:B------:R-:W4:Y:S02]  /*b3a0*/  @!P0 SYNCS.PHASECHK.TRANS64 P0, [R0+URZ], R3 ;  /* 0x00000003000085a7 */ /* 0x000f2400080010ff */
[----:B----4-:R-:W-:Y:S05]  /*b3b0*/  @!P0 BRA `(.L_x_169) ;  /* 0xfffffffc00f08947 */ /* 0x010fea000383ffff */
[----:B------:R-:W-:Y:S05]  /*b3c0*/  BRA `(.L_x_170) ;  /* 0xffffff7400187947 */ /* 0x000fea000383ffff */
.L_x_36:
[----:B------:R-:W-:-:S07]  /*b3d0*/  MOV R0, UR4 ;  /* 0x0000000400007c02 */ /* 0x000fce0008000f00 */
.L_x_171:
[----:B-1----:R1:W4:Y:S02]  /*b3e0*/  SYNCS.PHASECHK.TRANS64.TRYWAIT P0, [R0+URZ], R3 ;  /* 0x00000003000075a7 */ /* 0x00232400080011ff */
[----:B----4-:R-:W-:Y:S05]  /*b3f0*/  @!P0 NANOSLEEP.SYNCS 0x989680 ;  /* 0x009896800000895d */ /* 0x010fea0003900000 */
[----:B------:R-:W4:Y:S02]  /*b400*/  @!P0 SYNCS.PHASECHK.TRANS64 P0, [R0+URZ], R3 ;  /* 0x00000003000085a7 */ /* 0x000f2400080010ff */
[----:B----4-:R-:W-:Y:S05]  /*b410*/  @!P0 BRA `(.L_x_171) ;  /* 0xfffffffc00f08947 */ /* 0x010fea000383ffff */
[----:B------:R-:W-:Y:S05]  /*b420*/  BRA `(.L_x_172) ;  /* 0xffffff7400287947 */ /* 0x000fea000383ffff */
.L_x_37:
[----:B------:R-:W-:-:S07]  /*b430*/  MOV R0, UR4 ;  /* 0x0000000400007c02 */ /* 0x000fce0008000f00 */
.L_x_173:
[----:B-1----:R1:W4:Y:S02]  /*b440*/  SYNCS.PHASECHK.TRANS64.TRYWAIT P0, [R0+URZ], R3 ;  /* 0x00000003000075a7 */ /* 0x00232400080011ff */
[----:B----4-:R-:W-:Y:S05]  /*b450*/  @!P0 NANOSLEEP.SYNCS 0x989680 ;  /* 0x009896800000895d */ /* 0x010fea0003900000 */
[----:B------:R-:W4:Y:S02]  /*b460*/  @!P0 SYNCS.PHASECHK.TRANS64 P0, [R0+URZ], R3 ;  /* 0x00000003000085a7 */ /* 0x000f2400080010ff */
[----:B----4-:R-:W-:Y:S05]  /*b470*/  @!P0 BRA `(.L_x_173) ;  /* 0xfffffffc00f08947 */ /* 0x010fea000383ffff */
[----:B------:R-:W-:Y:S05]  /*b480*/  BRA `(.L_x_174) ;  /* 0xffffff7400387947 */ /* 0x000fea000383ffff */
.L_x_40:
[----:B------:R-:W-:-:S07]  /*b490*/  MOV R4, UR45 ;  /* 0x0000002d00047c02 */ /* 0x000fce0008000f00 */
.L_x_175:
[----:B-1----:R1:W2:Y:S02]  /*b4a0*/  SYNCS.PHASECHK.TRANS64.TRYWAIT P1, [R4+URZ+0xb8], R7 ;  /* 0x0000b807040075a7 */ /* 0x0022a400080211ff */
[----:B--2---:R-:W-:Y:S05]  /*b4b0*/  @!P1 NANOSLEEP.SYNCS 0x989680 ;  /* 0x009896800000995d */ /* 0x004fea0003900000 */
[----:B------:R-:W2:Y:S02]  /*b4c0*/  @!P1 SYNCS.PHASECHK.TRANS64 P1, [R4+URZ+0xb8], R7 ;  /* 0x0000b807040095a7 */ /* 0x000ea400080210ff */
[----:B--2---:R-:W-:Y:S05]  /*b4d0*/  @!P1 BRA `(.L_x_175) ;  /* 0xfffffffc00f09947 */ /* 0x004fea000383ffff */
[----:B------:R-:W-:Y:S05]  /*b4e0*/  BRA `(.L_x_176) ;  /* 0xffffff7400a07947 */ /* 0x000fea000383ffff */
.L_x_41:
[----:B-1----:R-:W-:-:S07]  /*b4f0*/  MOV R4, UR45 ;  /* 0x0000002d00047c02 */ /* 0x002fce0008000f00 */
.L_x_177:
[----:B-1----:R1:W2:Y:S02]  /*b500*/  SYNCS.PHASECHK.TRANS64.TRYWAIT P1, [R4+URZ+0xb0], R5 ;  /* 0x0000b005040075a7 */ /* 0x0022a400080211ff */
[----:B--2---:R-:W-:Y:S05]  /*b510*/  @!P1 NANOSLEEP.SYNCS 0x989680 ;  /* 0x009896800000995d */ /* 0x004fea0003900000 */
[----:B------:R-:W2:Y:S02]  /*b520*/  @!P1 SYNCS.PHASECHK.TRANS64 P1, [R4+URZ+0xb0], R5 ;  /* 0x0000b005040095a7 */ /* 0x000ea400080210ff */
[----:B--2---:R-:W-:Y:S05]  /*b530*/  @!P1 BRA `(.L_x_177) ;  /* 0xfffffffc00f09947 */ /* 0x004fea000383ffff */
[----:B------:R-:W-:Y:S05]  /*b540*/  BRA `(.L_x_178) ;  /* 0xffffff7400a87947 */ /* 0x000fea000383ffff */
.L_x_49:
[----:B------:R-:W-:-:S07]  /*b550*/  MOV R0, UR6 ;  /* 0x0000000600007c02 */ /* 0x000fce0008000f00 */
.L_x_179:
[----:B-1----:R1:W2:Y:S02]  /*b560*/  SYNCS.PHASECHK.TRANS64.TRYWAIT P0, [R0+URZ+0xb0], R5 ;  /* 0x0000b005000075a7 */ /* 0x0022a400080011ff */
[----:B--2---:R-:W-:Y:S05]  /*b570*/  @!P0 NANOSLEEP.SYNCS 0x989680 ;  /* 0x009896800000895d */ /* 0x004fea0003900000 */
[----:B------:R-:W2:Y:S02]  /*b580*/  @!P0 SYNCS.PHASECHK.TRANS64 P0, [R0+URZ+0xb0], R5 ;  /* 0x0000b005000085a7 */ /* 0x000ea400080010ff */
[----:B--2---:R-:W-:Y:S05]  /*b590*/  @!P0 BRA `(.L_x_179) ;  /* 0xfffffffc00f08947 */ /* 0x004fea000383ffff */
[----:B------:R-:W-:Y:S05]  /*b5a0*/  BRA `(.L_x_180) ;  /* 0xffffff7c002c7947 */ /* 0x000fea000383ffff */
.L_x_50:
[----:B------:R-:W-:-:S07]  /*b5b0*/  MOV R5, UR8 ;  /* 0x0000000800057c02 */ /* 0x000fce0008000f00 */
.L_x_181:
[----:B-1----:R1:W2:Y:S02]  /*b5c0*/  SYNCS.PHASECHK.TRANS64.TRYWAIT P0, [R5+URZ+0xd0], R0 ;  /* 0x0000d000050075a7 */ /* 0x0022a400080011ff */
[----:B--2---:R-:W-:Y:S05]  /*b5d0*/  @!P0 NANOSLEEP.SYNCS 0x989680 ;  /* 0x009896800000895d */ /* 0x004fea0003900000 */
[----:B------:R-:W2:Y:S02]  /*b5e0*/  @!P0 SYNCS.PHASECHK.TRANS64 P0, [R5+URZ+0xd0], R0 ;  /* 0x0000d000050085a7 */ /* 0x000ea400080010ff */
[----:B--2---:R-:W-:Y:S05]  /*b5f0*/  @!P0 BRA `(.L_x_181) ;  /* 0xfffffffc00f08947 */ /* 0x004fea000383ffff */
[----:B------:R-:W-:Y:S05]  /*b600*/  BRA `(.L_x_182) ;  /* 0xffffff7c00487947 */ /* 0x000fea000383ffff */
.L_x_53:
[----:B-1----:R-:W-:Y:S07]  /*b610*/  MOV R0, UR7 ;  /* 0x0000000700007c02 */ /* 0x002fee0008000f00 */
.L_x_183:
[----:B-1----:R1:W2:Y:S02]  /*b620*/  SYNCS.PHASECHK.TRANS64.TRYWAIT P0, [R0+URZ], R5 ;  /* 0x00000005000075a7 */ /* 0x0022a400080011ff */
[----:B--2---:R-:W-:Y:S05]  /*b630*/  @!P0 NANOSLEEP.SYNCS 0x989680 ;  /* 0x009896800000895d */ /* 0x004fea0003900000 */
[----:B------:R-:W2:Y:S02]  /*b640*/  @!P0 SYNCS.PHASECHK.TRANS64 P0, [R0+URZ], R5 ;  /* 0x00000005000085a7 */ /* 0x000ea400080010ff */
[----:B--2---:R-:W-:Y:S05]  /*b650*/  @!P0 BRA `(.L_x_183) ;  /* 0xfffffffc00f08947 */ /* 0x004fea000383ffff */
[----:B------:R-:W-:Y:S05]  /*b660*/  BRA `(.L_x_52) ;  /* 0xffffff7c006c7947 */ /* 0x000fea000383ffff */
.L_x_56:
[----:B------:R-:W-:-:S07]  /*b670*/  MOV R0, UR5 ;  /* 0x0000000500007c02 */ /* 0x000fce0008000f00 */
.L_x_184:
[----:B-1----:R1:W3:Y:S02]  /*b680*/  SYNCS.PHASECHK.TRANS64.TRYWAIT P0, [R0+URZ], R3 ;  /* 0x00000003000075a7 */ /* 0x0022e400080011ff */
[----:B---3--:R-:W-:Y:S05]  /*b690*/  @!P0 NANOSLEEP.SYNCS 0x989680 ;  /* 0x009896800000895d */ /* 0x008fea0003900000 */
[----:B------:R-:W3:Y:S02]  /*b6a0*/  @!P0 SYNCS.PHASECHK.TRANS64 P0, [R0+URZ], R3 ;  /* 0x00000003000085a7 */ /* 0x000ee400080010ff */
[----:B---3--:R-:W-:Y:S05]  /*b6b0*/  @!P0 BRA `(.L_x_184) ;  /* 0xfffffffc00f08947 */ /* 0x008fea000383ffff */
[----:B------:R-:W-:Y:S05]  /*b6c0*/  BRA `(.L_x_185) ;  /* 0xffffff8000607947 */ /* 0x000fea000383ffff */
.L_x_57:
[----:B------:R-:W-:-:S07]  /*b6d0*/  MOV R0, UR7 ;  /* 0x0000000700007c02 */ /* 0x000fce0008000f00 */
.L_x_186:
[----:B-1----:R1:W3:Y:S02]  /*b6e0*/  SYNCS.PHASECHK.TRANS64.TRYWAIT P0, [R0+URZ], R3 ;  /* 0x00000003000075a7 */ /* 0x0022e400080011ff */
[----:B---3--:R-:W-:Y:S05]  /*b6f0*/  @!P0 NANOSLEEP.SYNCS 0x989680 ;  /* 0x009896800000895d */ /* 0x008fea0003900000 */
[----:B------:R-:W3:Y:S02]  /*b700*/  @!P0 SYNCS.PHASECHK.TRANS64 P0, [R0+URZ], R3 ;  /* 0x00000003000085a7 */ /* 0x000ee400080010ff */
[----:B---3--:R-:W-:Y:S05]  /*b710*/  @!P0 BRA `(.L_x_186) ;  /* 0xfffffffc00f08947 */ /* 0x008fea000383ffff */
[----:B------:R-:W-:Y:S05]  /*b720*/  BRA `(.L_x_187) ;  /* 0xffffff80006c7947 */ /* 0x000fea000383ffff */
.L_x_62:
[----:B------:R-:W-:Y:S07]  /*b730*/  MOV R0, UR22 ;  /* 0x0000001600007c02 */ /* 0x000fee0008000f00 */
.L_x_188:
[----:B--2---:R2:W3:Y:S02]  /*b740*/  SYNCS.PHASECHK.TRANS64.TRYWAIT P0, [R0+URZ+0xb0], R3 ;  /* 0x0000b003000075a7 */ /* 0x0044e400080011ff */
[----:B---3--:R-:W-:Y:S05]  /*b750*/  @!P0 NANOSLEEP.SYNCS 0x989680 ;  /* 0x009896800000895d */ /* 0x008fea0003900000 */
[----:B------:R-:W3:Y:S02]  /*b760*/  @!P0 SYNCS.PHASECHK.TRANS64 P0, [R0+URZ+0xb0], R3 ;  /* 0x0000b003000085a7 */ /* 0x000ee400080010ff */
[----:B---3--:R-:W-:Y:S05]  /*b770*/  @!P0 BRA `(.L_x_188) ;  /* 0xfffffffc00f08947 */ /* 0x008fea000383ffff */
[----:B------:R-:W-:Y:S05]  /*b780*/  BRA `(.L_x_189) ;  /* 0xffffff8400987947 */ /* 0x000fea000383ffff */
.L_x_65:
[----:B------:R-:W-:Y:S07]  /*b790*/  MOV R0, UR22 ;  /* 0x0000001600007c02 */ /* 0x000fee0008000f00 */
.L_x_190:
[----:B--2---:R2:W3:Y:S02]  /*b7a0*/  SYNCS.PHASECHK.TRANS64.TRYWAIT P0, [R0+URZ+0xa8], R3 ;  /* 0x0000a803000075a7 */ /* 0x0044e400080011ff */
[----:B---3--:R-:W-:Y:S05]  /*b7b0*/  @!P0 NANOSLEEP.SYNCS 0x989680 ;  /* 0x009896800000895d */ /* 0x008fea0003900000 */
[----:B------:R-:W3:Y:S02]  /*b7c0*/  @!P0 SYNCS.PHASECHK.TRANS64 P0, [R0+URZ+0xa8], R3 ;  /* 0x0000a803000085a7 */ /* 0x000ee400080010ff */
[----:B---3--:R-:W-:Y:S05]  /*b7d0*/  @!P0 BRA `(.L_x_190) ;  /* 0xfffffffc00f08947 */ /* 0x008fea000383ffff */
[----:B------:R-:W-:Y:S05]  /*b7e0*/  BRA `(.L_x_64) ;  /* 0xffffff8800707947 */ /* 0x000fea000383ffff */
.L_x_68:
[----:B------:R-:W-:Y:S07]  /*b7f0*/  MOV R3, UR22 ;  /* 0x0000001600037c02 */ /* 0x000fee0008000f00 */
.L_x_191:
[----:B-1----:R1:W2:Y:S02]  /*b800*/  SYNCS.PHASECHK.TRANS64.TRYWAIT P0, [R3+URZ+0x80], R12 ;  /* 0x0000800c030075a7 */ /* 0x0022a400080011ff */
[----:B--2---:R-:W-:Y:S05]  /*b810*/  @!P0 NANOSLEEP.SYNCS 0x989680 ;  /* 0x009896800000895d */ /* 0x004fea0003900000 */
[----:B------:R-:W2:Y:S02]  /*b820*/  @!P0 SYNCS.PHASECHK.TRANS64 P0, [R3+URZ+0x80], R12 ;  /* 0x0000800c030085a7 */ /* 0x000ea400080010ff */
[----:B--2---:R-:W-:Y:S05]  /*b830*/  @!P0 BRA `(.L_x_191) ;  /* 0xfffffffc00f08947 */ /* 0x004fea000383ffff */
[----:B------:R-:W-:Y:S05]  /*b840*/  BRA `(.L_x_192) ;  /* 0xffffff8c002c7947 */ /* 0x000fea000383ffff */
.L_x_69:
[----:B-1----:R-:W-:Y:S07]  /*b850*/  MOV R3, UR22 ;  /* 0x0000001600037c02 */ /* 0x002fee0008000f00 */
.L_x_193:
[----:B-1----:R1:W2:Y:S02]  /*b860*/  SYNCS.PHASECHK.TRANS64.TRYWAIT P0, [R3+URZ+0x88], R12 ;  /* 0x0000880c030075a7 */ /* 0x0022a400080011ff */
[----:B--2---:R-:W-:Y:S05]  /*b870*/  @!P0 NANOSLEEP.SYNCS 0x989680 ;  /* 0x009896800000895d */ /* 0x004fea0003900000 */
[----:B------:R-:W2:Y:S02]  /*b880*/  @!P0 SYNCS.PHASECHK.TRANS64 P0, [R3+URZ+0x88], R12 ;  /* 0x0000880c030085a7 */ /* 0x000ea400080010ff */
[----:B--2---:R-:W-:Y:S05]  /*b890*/  @!P0 BRA `(.L_x_193) ;  /* 0xfffffffc00f08947 */ /* 0x004fea000383ffff */
[----:B------:R-:W-:Y:S05]  /*b8a0*/  BRA `(.L_x_194) ;  /* 0xffffff8c00647947 */ /* 0x000fea000383ffff */
.L_x_70:
[----:B-1----:R-:W-:Y:S07]  /*b8b0*/  MOV R3, UR22 ;  /* 0x0000001600037c02 */ /* 0x002fee0008000f00 */
.L_x_195:
[----:B-1----:R1:W2:Y:S02]  /*b8c0*/  SYNCS.PHASECHK.TRANS64.TRYWAIT P0, [R3+URZ+0x90], R12 ;  /* 0x0000900c030075a7 */ /* 0x0022a400080011ff */
[----:B--2---:R-:W-:Y:S05]  /*b8d0*/  @!P0 NANOSLEEP.SYNCS 0x989680 ;  /* 0x009896800000895d */ /* 0x004fea0003900000 */
[----:B------:R-:W2:Y:S02]  /*b8e0*/  @!P0 SYNCS.PHASECHK.TRANS64 P0, [R3+URZ+0x90], R12 ;  /* 0x0000900c030085a7 */ /* 0x000ea400080010ff */
[----:B--2---:R-:W-:Y:S05]  /*b8f0*/  @!P0 BRA `(.L_x_195) ;  /* 0xfffffffc00f08947 */ /* 0x004fea000383ffff */
[----:B------:R-:W-:Y:S05]  /*b900*/  BRA `(.L_x_196) ;  /* 0xffffff8c00ac7947 */ /* 0x000fea000383ffff */
.L_x_71:
[----:B-1----:R-:W-:Y:S07]  /*b910*/  MOV R3, UR22 ;  /* 0x0000001600037c02 */ /* 0x002fee0008000f00 */
.L_x_197:
[----:B-1----:R1:W2:Y:S02]  /*b920*/  SYNCS.PHASECHK.TRANS64.TRYWAIT P0, [R3+URZ+0x98], R12 ;  /* 0x0000980c030075a7 */ /* 0x0022a400080011ff */
[----:B--2---:R-:W-:Y:S05]  /*b930*/  @!P0 NANOSLEEP.SYNCS 0x989680 ;  /* 0x009896800000895d */ /* 0x004fea0003900000 */
[----:B------:R-:W2:Y:S02]  /*b940*/  @!P0 SYNCS.PHASECHK.TRANS64 P0, [R3+URZ+0x98], R12 ;  /* 0x0000980c030085a7 */ /* 0x000ea400080010ff */
[----:B--2---:R-:W-:Y:S05]  /*b950*/  @!P0 BRA `(.L_x_197) ;  /* 0xfffffffc00f08947 */ /* 0x004fea000383ffff */
[----:B------:R-:W-:Y:S05]  /*b960*/  BRA `(.L_x_198) ;  /* 0xffffff8c00f47947 */ /* 0x000fea000383ffff */
.L_x_72:
[----:B-1----:R-:W-:Y:S07]  /*b970*/  MOV R3, UR22 ;  /* 0x0000001600037c02 */ /* 0x002fee0008000f00 */
.L_x_199:
[----:B-1----:R1:W2:Y:S02]  /*b980*/  SYNCS.PHASECHK.TRANS64.TRYWAIT P0, [R3+URZ+0x80], R16 ;  /* 0x00008010030075a7 */ /* 0x0022a400080011ff */
[----:B--2---:R-:W-:Y:S05]  /*b990*/  @!P0 NANOSLEEP.SYNCS 0x989680 ;  /* 0x009896800000895d */ /* 0x004fea0003900000 */
[----:B------:R-:W2:Y:S02]  /*b9a0*/  @!P0 SYNCS.PHASECHK.TRANS64 P0, [R3+URZ+0x80], R16 ;  /* 0x00008010030085a7 */ /* 0x000ea400080010ff */
[----:B--2---:R-:W-:Y:S05]  /*b9b0*/  @!P0 BRA `(.L_x_199) ;  /* 0xfffffffc00f08947 */ /* 0x004fea000383ffff */
[----:B------:R-:W-:Y:S05]  /*b9c0*/  BRA `(.L_x_200) ;  /* 0xffffff9000407947 */ /* 0x000fea000383ffff */
.L_x_73:
[----:B-1----:R-:W-:Y:S07]  /*b9d0*/  MOV R3, UR22 ;  /* 0x0000001600037c02 */ /* 0x002fee0008000f00 */
.L_x_201:
[----:B-1----:R1:W2:Y:S02]  /*b9e0*/  SYNCS.PHASECHK.TRANS64.TRYWAIT P0, [R3+URZ+0x88], R16 ;  /* 0x00008810030075a7 */ /* 0x0022a400080011ff */
[----:B--2---:R-:W-:Y:S05]  /*b9f0*/  @!P0 NANOSLEEP.SYNCS 0x989680 ;  /* 0x009896800000895d */ /* 0x004fea0003900000 */
[----:B------:R-:W2:Y:S02]  /*ba00*/  @!P0 SYNCS.PHASECHK.TRANS64 P0, [R3+URZ+0x88], R16 ;  /* 0x00008810030085a7 */ /* 0x000ea400080010ff */
[----:B--2---:R-:W-:Y:S05]  /*ba10*/  @!P0 BRA `(.L_x_201) ;  /* 0xfffffffc00f08947 */ /* 0x004fea000383ffff */
[----:B------:R-:W-:Y:S05]  /*ba20*/  BRA `(.L_x_202) ;  /* 0xffffff90008c7947 */ /* 0x000fea000383ffff */
.L_x_74:
[----:B-1----:R-:W-:Y:S07]  /*ba30*/  MOV R3, UR22 ;  /* 0x0000001600037c02 */ /* 0x002fee0008000f00 */
.L_x_203:
[----:B-1----:R1:W2:Y:S02]  /*ba40*/  SYNCS.PHASECHK.TRANS64.TRYWAIT P0, [R3+URZ+0x90], R16 ;  /* 0x00009010030075a7 */ /* 0x0022a400080011ff */
[----:B--2---:R-:W-:Y:S05]  /*ba50*/  @!P0 NANOSLEEP.SYNCS 0x989680 ;  /* 0x009896800000895d */ /* 0x004fea0003900000 */
[----:B------:R-:W2:Y:S02]  /*ba60*/  @!P0 SYNCS.PHASECHK.TRANS64 P0, [R3+URZ+0x90], R16 ;  /* 0x00009010030085a7 */ /* 0x000ea400080010ff */
[----:B--2---:R-:W-:Y:S05]  /*ba70*/  @!P0 BRA `(.L_x_203) ;  /* 0xfffffffc00f08947 */ /* 0x004fea000383ffff */
[----:B------:R-:W-:Y:S05]  /*ba80*/  BRA `(.L_x_204) ;  /* 0xffffff9000d87947 */ /* 0x000fea000383ffff */
.L_x_75:
[----:B------:R-:W-:Y:S07]  /*ba90*/  MOV R3, UR22 ;  /* 0x0000001600037c02 */ /* 0x000fee0008000f00 */
.L_x_205:
[----:B-1----:R1:W2:Y:S02]  /*baa0*/  SYNCS.PHASECHK.TRANS64.TRYWAIT P0, [R3+URZ+0x98], R16 ;  /* 0x00009810030075a7 */ /* 0x0022a400080011ff */
[----:B--2---:R-:W-:Y:S05]  /*bab0*/  @!P0 NANOSLEEP.SYNCS 0x989680 ;  /* 0x009896800000895d */ /* 0x004fea0003900000 */
[----:B------:R-:W2:Y:S02]  /*bac0*/  @!P0 SYNCS.PHASECHK.TRANS64 P0, [R3+URZ+0x98], R16 ;  /* 0x00009810030085a7 */ /* 0x000ea400080010ff */
[----:B--2---:R-:W-:Y:S05]  /*bad0*/  @!P0 BRA `(.L_x_205) ;  /* 0xfffffffc00f08947 */ /* 0x004fea000383ffff */
[----:B------:R-:W-:Y:S05]  /*bae0*/  BRA `(.L_x_206) ;  /* 0xffffff9400607947 */ /* 0x000fea000383ffff */
.L_x_77:
[----:B------:R-:W-:-:S07]  /*baf0*/  MOV R3, UR22 ;  /* 0x0000001600037c02 */ /* 0x000fce0008000f00 */
.L_x_207:
[----:B-1----:R1:W3:Y:S02]  /*bb00*/  SYNCS.PHASECHK.TRANS64.TRYWAIT P0, [R3+URZ+0x80], R12 ;  /* 0x0000800c030075a7 */ /* 0x0022e400080011ff */
[----:B---3--:R-:W-:Y:S05]  /*bb10*/  @!P0 NANOSLEEP.SYNCS 0x989680 ;  /* 0x009896800000895d */ /* 0x008fea0003900000 */
[----:B------:R-:W3:Y:S02]  /*bb20*/  @!P0 SYNCS.PHASECHK.TRANS64 P0, [R3+URZ+0x80], R12 ;  /* 0x0000800c030085a7 */ /* 0x000ee400080010ff */
[----:B---3--:R-:W-:Y:S05]  /*bb30*/  @!P0 BRA `(.L_x_207) ;  /* 0xfffffffc00f08947 */ /* 0x008fea000383ffff */
[----:B------:R-:W-:Y:S05]  /*bb40*/  BRA `(.L_x_208) ;  /* 0xffffff9400bc7947 */ /* 0x000fea000383ffff */
.L_x_78:
[----:B-1----:R-:W-:-:S07]  /*bb50*/  MOV R3, UR22 ;  /* 0x0000001600037c02 */ /* 0x002fce0008000f00 */
.L_x_209:
[----:B-1----:R1:W3:Y:S02]  /*bb60*/  SYNCS.PHASECHK.TRANS64.TRYWAIT P0, [R3+URZ+0x88], R12 ;  /* 0x0000880c030075a7 */ /* 0x0022e400080011ff */
[----:B---3--:R-:W-:Y:S05]  /*bb70*/  @!P0 NANOSLEEP.SYNCS 0x989680 ;  /* 0x009896800000895d */ /* 0x008fea0003900000 */
[----:B------:R-:W3:Y:S02]  /*bb80*/  @!P0 SYNCS.PHASECHK.TRANS64 P0, [R3+URZ+0x88], R12 ;  /* 0x0000880c030085a7 */ /* 0x000ee400080010ff */
[----:B---3--:R-:W-:Y:S05]  /*bb90*/  @!P0 BRA `(.L_x_209) ;  /* 0xfffffffc00f08947 */ /* 0x008fea000383ffff */
[----:B------:R-:W-:Y:S05]  /*bba0*/  BRA `(.L_x_210) ;  /* 0xffffff9400ac7947 */ /* 0x000fea000383ffff */
.L_x_79:
[----:B-1----:R-:W-:-:S07]  /*bbb0*/  MOV R3, UR22 ;  /* 0x0000001600037c02 */ /* 0x002fce0008000f00 */
.L_x_211:
[----:B-1----:R1:W3:Y:S02]  /*bbc0*/  SYNCS.PHASECHK.TRANS64.TRYWAIT P0, [R3+URZ+0x90], R12 ;  /* 0x0000900c030075a7 */ /* 0x0022e400080011ff */
[----:B---3--:R-:W-:Y:S05]  /*bbd0*/  @!P0 NANOSLEEP.SYNCS 0x989680 ;  /* 0x009896800000895d */ /* 0x008fea0003900000 */
[----:B------:R-:W3:Y:S02]  /*bbe0*/  @!P0 SYNCS.PHASECHK.TRANS64 P0, [R3+URZ+0x90], R12 ;  /* 0x0000900c030085a7 */ /* 0x000ee400080010ff */
[----:B---3--:R-:W-:Y:S05]  /*bbf0*/  @!P0 BRA `(.L_x_211) ;  /* 0xfffffffc00f08947 */ /* 0x008fea000383ffff */
[----:B------:R-:W-:Y:S05]  /*bc00*/  BRA `(.L_x_212) ;  /* 0xffffff9400a07947 */ /* 0x000fea000383ffff */
.L_x_81:
[----:B------:R-:W-:Y:S07]  /*bc10*/  MOV R0, UR50 ;  /* 0x0000003200007c02 */ /* 0x000fee0008000f00 */
.L_x_213:
[----:B--2---:R2:W4:Y:S02]  /*bc20*/  SYNCS.PHASECHK.TRANS64.TRYWAIT P0, [R0+URZ+0xb0], R3 ;  /* 0x0000b003000075a7 */ /* 0x00452400080011ff */
[----:B----4-:R-:W-:Y:S05]  /*bc30*/  @!P0 NANOSLEEP.SYNCS 0x989680 ;  /* 0x009896800000895d */ /* 0x010fea0003900000 */
[----:B------:R-:W4:Y:S02]  /*bc40*/  @!P0 SYNCS.PHASECHK.TRANS64 P0, [R0+URZ+0xb0], R3 ;  /* 0x0000b003000085a7 */ /* 0x000f2400080010ff */
[----:B----4-:R-:W-:Y:S05]  /*bc50*/  @!P0 BRA `(.L_x_213) ;  /* 0xfffffffc00f08947 */ /* 0x010fea000383ffff */
[----:B------:R-:W-:Y:S05]  /*bc60*/  BRA `(.L_x_214) ;  /* 0xffffff9800687947 */ /* 0x000fea000383ffff */
.L_x_92:
[----:B-1----:R-:W-:Y:S04]  /*bc70*/  MOV R2, UR50 ;  /* 0x0000003200027c02 */ /* 0x002fe80008000f00 */
[----:B------:R1:W3:Y:S03]  /*bc80*/  SYNCS.PHASECHK.TRANS64.TRYWAIT P1, [R2+URZ+0x60], R3 ;  /* 0x00006003020075a7 */ /* 0x0002e600080211ff */
[----:B---3--:R-:W-:Y:S05]  /*bc90*/  @!P1 NANOSLEEP.SYNCS 0x989680 ;  /* 0x009896800000995d */ /* 0x008fea0003900000 */
[----:B------:R-:W3:Y:S02]  /*bca0*/  @!P1 SYNCS.PHASECHK.TRANS64 P1, [R2+URZ+0x60], R3 ;  /* 0x00006003020095a7 */ /* 0x000ee400080210ff */
[----:B---3--:R-:W-:Y:S05]  /*bcb0*/  @!P1 BRA `(.L_x_92) ;  /* 0xfffffffc00ec9947 */ /* 0x008fea000383ffff */
[----:B------:R-:W-:Y:S05]  /*bcc0*/  BRA `(.L_x_91) ;  /* 0xffffffa400a47947 */ /* 0x000fea000383ffff */
.L_x_94:
[----:B-1----:R1:W4:Y:S02]  /*bcd0*/  SYNCS.PHASECHK.TRANS64.TRYWAIT P0, [R99+URZ+0xc0], R0 ;  /* 0x0000c000630075a7 */ /* 0x00232400080011ff */
[----:B----4-:R-:W-:Y:S05]  /*bce0*/  @!P0 NANOSLEEP.SYNCS 0x989680 ;  /* 0x009896800000895d */ /* 0x010fea0003900000 */
[----:B------:R-:W4:Y:S02]  /*bcf0*/  @!P0 SYNCS.PHASECHK.TRANS64 P0, [R99+URZ+0xc0], R0 ;  /* 0x0000c000630085a7 */ /* 0x000f2400080010ff */
[----:B----4-:R-:W-:Y:S05]  /*bd00*/  @!P0 BRA `(.L_x_94) ;  /* 0xfffffffc00f08947 */ /* 0x010fea000383ffff */
[----:B------:R-:W-:Y:S05]  /*bd10*/  BRA `(.L_x_93) ;  /* 0xffffffa400cc7947 */ /* 0x000fea000383ffff */
.L_x_103:
[----:B-1----:R1:W2:Y:S02]  /*bd20*/  SYNCS.PHASECHK.TRANS64.TRYWAIT P0, [R3+URZ+0x60], R0 ;  /* 0x00006000030075a7 */ /* 0x0022a400080011ff */
[----:B--2---:R-:W-:Y:S05]  /*bd30*/  @!P0 NANOSLEEP.SYNCS 0x989680 ;  /* 0x009896800000895d */ /* 0x004fea0003900000 */
[----:B------:R-:W2:Y:S02]  /*bd40*/  @!P0 SYNCS.PHASECHK.TRANS64 P0, [R3+URZ+0x60], R0 ;  /* 0x00006000030085a7 */ /* 0x000ea400080010ff */
[----:B--2---:R-:W-:Y:S05]  /*bd50*/  @!P0 BRA `(.L_x_103) ;  /* 0xfffffffc00f08947 */ /* 0x004fea000383ffff */
[----:B------:R-:W-:Y:S05]  /*bd60*/  BRA `(.L_x_102) ;  /* 0xffffffac00f07947 */ /* 0x000fea000383ffff */
.L_x_111:
[----:B-1----:R1:W4:Y:S02]  /*bd70*/  SYNCS.PHASECHK.TRANS64.TRYWAIT P0, [R50+URZ+0x60], R5 ;  /* 0x00006005320075a7 */ /* 0x00232400080011ff */
[----:B----4-:R-:W-:Y:S05]  /*bd80*/  @!P0 NANOSLEEP.SYNCS 0x989680 ;  /* 0x009896800000895d */ /* 0x010fea0003900000 */
[----:B------:R-:W4:Y:S02]  /*bd90*/  @!P0 SYNCS.PHASECHK.TRANS64 P0, [R50+URZ+0x60], R5 ;  /* 0x00006005320085a7 */ /* 0x000f2400080010ff */
[----:B----4-:R-:W-:Y:S05]  /*bda0*/  @!P0 BRA `(.L_x_111) ;  /* 0xfffffffc00f08947 */ /* 0x010fea000383ffff */
[----:B------:R-:W-:Y:S05]  /*bdb0*/  BRA `(.L_x_110) ;  /* 0xffffffb800347947 */ /* 0x000fea000383ffff */
.L_x_119:
[----:B-1----:R1:W4:Y:S02]  /*bdc0*/  SYNCS.PHASECHK.TRANS64.TRYWAIT P0, [R105+URZ+0x60], R6 ;  /* 0x00006006690075a7 */ /* 0x00232400080011ff */
[----:B----4-:R-:W-:Y:S05]  /*bdd0*/  @!P0 NANOSLEEP.SYNCS 0x989680 ;  /* 0x009896800000895d */ /* 0x010fea0003900000 */
[----:B------:R-:W4:Y:S02]  /*bde0*/  @!P0 SYNCS.PHASECHK.TRANS64 P0, [R105+URZ+0x60], R6 ;  /* 0x00006006690085a7 */ /* 0x000f2400080010ff */
[----:B----4-:R-:W-:Y:S05]  /*bdf0*/  @!P0 BRA `(.L_x_119) ;  /* 0xfffffffc00f08947 */ /* 0x010fea000383ffff */
[----:B------:R-:W-:Y:S05]  /*be00*/  BRA `(.L_x_118) ;  /* 0xffffffc000787947 */ /* 0x000fea000383ffff */
.L_x_127:
[----:B-1----:R1:W4:Y:S02]  /*be10*/  SYNCS.PHASECHK.TRANS64.TRYWAIT P0, [R106+URZ+0x60], R5 ;  /* 0x000060056a0075a7 */ /* 0x00232400080011ff */
[----:B----4-:R-:W-:Y:S05]  /*be20*/  @!P0 NANOSLEEP.SYNCS 0x989680 ;  /* 0x009896800000895d */ /* 0x010fea0003900000 */
[----:B------:R-:W4:Y:S02]  /*be30*/  @!P0 SYNCS.PHASECHK.TRANS64 P0, [R106+URZ+0x60], R5 ;  /* 0x000060056a0085a7 */ /* 0x000f2400080010ff */
[----:B----4-:R-:W-:Y:S05]  /*be40*/  @!P0 BRA `(.L_x_127) ;  /* 0xfffffffc00f08947 */ /* 0x010fea000383ffff */
[----:B------:R-:W-:Y:S05]  /*be50*/  BRA `(.L_x_126) ;  /* 0xffffffc800c87947 */ /* 0x000fea000383ffff */
.L_x_135:
[----:B-1----:R1:W4:Y:S02]  /*be60*/  SYNCS.PHASECHK.TRANS64.TRYWAIT P0, [R106+URZ+0x60], R5 ;  /* 0x000060056a0075a7 */ /* 0x00232400080011ff */
[----:B----4-:R-:W-:Y:S05]  /*be70*/  @!P0 NANOSLEEP.SYNCS 0x989680 ;  /* 0x009896800000895d */ /* 0x010fea0003900000 */
[----:B------:R-:W4:Y:S02]  /*be80*/  @!P0 SYNCS.PHASECHK.TRANS64 P0, [R106+URZ+0x60], R5 ;  /* 0x000060056a0085a7 */ /* 0x000f2400080010ff */
[----:B----4-:R-:W-:Y:S05]  /*be90*/  @!P0 BRA `(.L_x_135) ;  /* 0xfffffffc00f08947 */ /* 0x010fea000383ffff */
[----:B------:R-:W-:Y:S05]  /*bea0*/  BRA `(.L_x_134) ;  /* 0xffffffd400287947 */ /* 0x000fea000383ffff */
.L_x_143:
[----:B-1----:R1:W4:Y:S02]  /*beb0*/  SYNCS.PHASECHK.TRANS64.TRYWAIT P0, [R106+URZ+0x60], R5 ;  /* 0x000060056a0075a7 */ /* 0x00232400080011ff */
[----:B----4-:R-:W-:Y:S05]  /*bec0*/  @!P0 NANOSLEEP.SYNCS 0x989680 ;  /* 0x009896800000895d */ /* 0x010fea0003900000 */
[----:B------:R-:W4:Y:S02]  /*bed0*/  @!P0 SYNCS.PHASECHK.TRANS64 P0, [R106+URZ+0x60], R5 ;  /* 0x000060056a0085a7 */ /* 0x000f2400080010ff */
[----:B----4-:R-:W-:Y:S05]  /*bee0*/  @!P0 BRA `(.L_x_143) ;  /* 0xfffffffc00f08947 */ /* 0x010fea000383ffff */
[----:B------:R-:W-:Y:S05]  /*bef0*/  BRA `(.L_x_142) ;  /* 0xffffffdc007c7947 */ /* 0x000fea000383ffff */
.L_x_151:
[----:B-1----:R1:W4:Y:S02]  /*bf00*/  SYNCS.PHASECHK.TRANS64.TRYWAIT P0, [R105+URZ+0x60], R104 ;  /* 0x00006068690075a7 */ /* 0x00232400080011ff */
[----:B----4-:R-:W-:Y:S05]  /*bf10*/  @!P0 NANOSLEEP.SYNCS 0x989680 ;  /* 0x009896800000895d */ /* 0x010fea0003900000 */
[----:B------:R-:W4:Y:S02]  /*bf20*/  @!P0 SYNCS.PHASECHK.TRANS64 P0, [R105+URZ+0x60], R104 ;  /* 0x00006068690085a7 */ /* 0x000f2400080010ff */
[----:B----4-:R-:W-:Y:S05]  /*bf30*/  @!P0 BRA `(.L_x_151) ;  /* 0xfffffffc00f08947 */ /* 0x010fea000383ffff */
[----:B------:R-:W-:Y:S05]  /*bf40*/  BRA `(.L_x_150) ;  /* 0xffffffe400d07947 */ /* 0x000fea000383ffff */
        .weak           $__internal_0_$__cuda_sm10x_tcgen05_guardrail_trap_col_being_dealloced_not_returned_by_alloc
        .type           $__internal_0_$__cuda_sm10x_tcgen05_guardrail_trap_col_being_dealloced_not_returned_by_alloc,@function
        .size           $__internal_0_$__cuda_sm10x_tcgen05_guardrail_trap_col_being_dealloced_not_returned_by_alloc,($__internal_1_$__cuda_sm10x_tcgen05_guardrail_trap_phase_invalid_during_alloc - $__internal_0_$__cuda_sm10x_tcgen05_guardrail_trap_col_being_dealloced_not_returned_by_alloc)
$__internal_0_$__cuda_sm10x_tcgen05_guardrail_trap_col_being_dealloced_not_returned_by_alloc:
[----:B------:R-:W-:Y:S05]  /*bf50*/  BPT.TRAP 0x1 ;  /* 0x000000040000795c */ /* 0x000fea0000300000 */
[----:B------:R-:W-:-:S04]  /*bf60*/  HFMA2 R3, -RZ, RZ, 0, 0 ;  /* 0x00000000ff037431 */ /* 0x000fc800000001ff */
[----:B------:R-:W-:Y:S05]  /*bf70*/  RET.REL.NODEC R2 `(_ZN7cutlass13device_kernelINS_4conv6kernel13ConvUniversalINS1_16ConvProblemShapeILNS1_8OperatorE0ELi2EEENS1_10collective14CollectiveConvINS1_47MainloopSm100TmaUmmaWarpSpecializedImplicitGemmILS5_0ELi6ELi2ELi1ELi2EN4cute5tupleIJNSA_1CILi1EEESD_SD_EEEEENSB_IJNSC_ILi128EEESG_NSB_IJNSC_ILi32EEEEEEEEENS_10tfloat32_tESK_NSA_8TiledMMAINSA_8MMA_AtomIJNSA_17SM100_MMA_TF32_SSISK_SK_fLi128ELi128ELNSA_4UMMA5MajorE0ELSP_0ELNSO_7ScaleInE0ELSQ_0EEEEEENSA_6LayoutISE_NSB_IJNSC_ILi0EEESU_SU_EEEEENSB_IJNSA_10UnderscoreESX_SX_EEEEENS7_6detail27Sm100ImplicitGemmTileTraitsINSA_20SM90_TMA_LOAD_IM2COLENSA_14ComposedLayoutINSA_7SwizzleILi3ELi4ELi3EEENSA_18smem_ptr_flag_bitsILi32EEENST_INSB_IJNSC_ILi8EEESH_EEENSB_IJSH_SD_EEEEEEEvEENS11_INSA_13SM90_TMA_LOADES1C_vEEEENS_8epilogue10collective18CollectiveEpilogueINS1H_23Sm100TmaWarpSpecializedILi4ELi2ELi16ELb1ELb0EEEJSJ_NSB_IJNST_ISG_SD_EENST_INSC_ILi16EEESD_EEEEESK_NSB_IJNSB_IJlllEEESD_SU_EEESK_S1R_NS1H_6fusion15FusionCallbacksIS1L_NS1S_17LinearCombinationISK_fSK_fLNS_15FloatRoundStyleE2EEESJ_S1P_JEEENSA_5SM1004TMEM4LOAD26SM100_TMEM_LOAD_32dp32b16xES12_NS13_INS14_ILi2ELi4ELi3EEES17_NST_INSB_IJS18_S1N_EEENSB_IJS1N_SD_EEEEEEENSA_39AutoVectorizingCopyWithAssumedAlignmentILi128EEENSA_21SM90_TMA_STORE_IM2COLES26_S28_S28_EEEvvEEEEvNT_6ParamsE) ;  /* 0xffffff4002207950 */ /* 0x000fea0003c3ffff */
        .weak           $__internal_1_$__cuda_sm10x_tcgen05_guardrail_trap_phase_invalid_during_alloc
        .type           $__internal_1_$__cuda_sm10x_tcgen05_guardrail_trap_phase_invalid_during_alloc,@function
        .size           $__internal_1_$__cuda_sm10x_tcgen05_guardrail_trap_phase_invalid_during_alloc,($__internal_2_$__cuda_sm10x_tcgen05_guardrail_trap_unallocated_columns_being_dealloced - $__internal_1_$__cuda_sm10x_tcgen05_guardrail_trap_phase_invalid_during_alloc)
$__internal_1_$__cuda_sm10x_tcgen05_guardrail_trap_phase_invalid_during_alloc:
[----:B------:R-:W-:Y:S05]  /*bf80*/  BPT.TRAP 0x1 ;  /* 0x000000040000795c */ /* 0x000fea0000300000 */
[----:B------:R-:W-:-:S04]  /*bf90*/  MOV R3, 0x0 ;  /* 0x0000000000037802 */ /* 0x000fc80000000f00 */
[----:B------:R-:W-:Y:S05]  /*bfa0*/  RET.REL.NODEC R2 `(_ZN7cutlass13device_kernelINS_4conv6kernel13ConvUniversalINS1_16ConvProblemShapeILNS1_8OperatorE0ELi2EEENS1_10collective14CollectiveConvINS1_47MainloopSm100TmaUmmaWarpSpecializedImplicitGemmILS5_0ELi6ELi2ELi1ELi2EN4cute5tupleIJNSA_1CILi1EEESD_SD_EEEEENSB_IJNSC_ILi128EEESG_NSB_IJNSC_ILi32EEEEEEEEENS_10tfloat32_tESK_NSA_8TiledMMAINSA_8MMA_AtomIJNSA_17SM100_MMA_TF32_SSISK_SK_fLi128ELi128ELNSA_4UMMA5MajorE0ELSP_0ELNSO_7ScaleInE0ELSQ_0EEEEEENSA_6LayoutISE_NSB_IJNSC_ILi0EEESU_SU_EEEEENSB_IJNSA_10UnderscoreESX_SX_EEEEENS7_6detail27Sm100ImplicitGemmTileTraitsINSA_20SM90_TMA_LOAD_IM2COLENSA_14ComposedLayoutINSA_7SwizzleILi3ELi4ELi3EEENSA_18smem_ptr_flag_bitsILi32EEENST_INSB_IJNSC_ILi8EEESH_EEENSB_IJSH_SD_EEEEEEEvEENS11_INSA_13SM90_TMA_LOADES1C_vEEEENS_8epilogue10collective18CollectiveEpilogueINS1H_23Sm100TmaWarpSpecializedILi4ELi2ELi16ELb1ELb0EEEJSJ_NSB_IJNST_ISG_SD_EENST_INSC_ILi16EEESD_EEEEESK_NSB_IJNSB_IJlllEEESD_SU_EEESK_S1R_NS1H_6fusion15FusionCallbacksIS1L_NS1S_17LinearCombinationISK_fSK_fLNS_15FloatRoundStyleE2EEESJ_S1P_JEEENSA_5SM1004TMEM4LOAD26SM100_TMEM_LOAD_32dp32b16xES12_NS13_INS14_ILi2ELi4ELi3EEES17_NST_INSB_IJS18_S1N_EEENSB_IJS1N_SD_EEEEEEENSA_39AutoVectorizingCopyWithAssumedAlignmentILi128EEENSA_21SM90_TMA_STORE_IM2COLES26_S28_S28_EEEvvEEEEvNT_6ParamsE) ;  /* 0xffffff4002147950 */ /* 0x000fea0003c3ffff */
        .weak           $__internal_2_$__cuda_sm10x_tcgen05_guardrail_trap_unallocated_columns_being_dealloced
        .type           $__internal_2_$__cuda_sm10x_tcgen05_guardrail_trap_unallocated_columns_being_dealloced,@function
        .size           $__internal_2_$__cuda_sm10x_tcgen05_guardrail_trap_unallocated_columns_being_dealloced,(.L_x_216 - $__internal_2_$__cuda_sm10x_tcgen05_guardrail_trap_unallocated_columns_being_dealloced)
$__internal_2_$__cuda_sm10x_tcgen05_guardrail_trap_unallocated_columns_being_dealloced:
[----:B------:R-:W-:Y:S05]  /*bfb0*/  BPT.TRAP 0x1 ;  /* 0x000000040000795c */ /* 0x000fea0000300000 */
[----:B------:R-:W-:-:S04]  /*bfc0*/  HFMA2 R3, -RZ, RZ, 0, 0 ;  /* 0x00000000ff037431 */ /* 0x000fc800000001ff */
[----:B------:R-:W-:Y:S05]  /*bfd0*/  RET.REL.NODEC R2 `(_ZN7cutlass13device_kernelINS_4conv6kernel13ConvUniversalINS1_16ConvProblemShapeILNS1_8OperatorE0ELi2EEENS1_10collective14CollectiveConvINS1_47MainloopSm100TmaUmmaWarpSpecializedImplicitGemmILS5_0ELi6ELi2ELi1ELi2EN4cute5tupleIJNSA_1CILi1EEESD_SD_EEEEENSB_IJNSC_ILi128EEESG_NSB_IJNSC_ILi32EEEEEEEEENS_10tfloat32_tESK_NSA_8TiledMMAINSA_8MMA_AtomIJNSA_17SM100_MMA_TF32_SSISK_SK_fLi128ELi128ELNSA_4UMMA5MajorE0ELSP_0ELNSO_7ScaleInE0ELSQ_0EEEEEENSA_6LayoutISE_NSB_IJNSC_ILi0EEESU_SU_EEEEENSB_IJNSA_10UnderscoreESX_SX_EEEEENS7_6detail27Sm100ImplicitGemmTileTraitsINSA_20SM90_TMA_LOAD_IM2COLENSA_14ComposedLayoutINSA_7SwizzleILi3ELi4ELi3EEENSA_18smem_ptr_flag_bitsILi32EEENST_INSB_IJNSC_ILi8EEESH_EEENSB_IJSH_SD_EEEEEEEvEENS11_INSA_13SM90_TMA_LOADES1C_vEEEENS_8epilogue10collective18CollectiveEpilogueINS1H_23Sm100TmaWarpSpecializedILi4ELi2ELi16ELb1ELb0EEEJSJ_NSB_IJNST_ISG_SD_EENST_INSC_ILi16EEESD_EEEEESK_NSB_IJNSB_IJlllEEESD_SU_EEESK_S1R_NS1H_6fusion15FusionCallbacksIS1L_NS1S_17LinearCombinationISK_fSK_fLNS_15FloatRoundStyleE2EEESJ_S1P_JEEENSA_5SM1004TMEM4LOAD26SM100_TMEM_LOAD_32dp32b16xES12_NS13_INS14_ILi2ELi4ELi3EEES17_NST_INSB_IJS18_S1N_EEENSB_IJS1N_SD_EEEEEEENSA_39AutoVectorizingCopyWithAssumedAlignmentILi128EEENSA_21SM90_TMA_STORE_IM2COLES26_S28_S28_EEEvvEEEEvNT_6ParamsE) ;  /* 0xffffff4002087950 */ /* 0x000fea0003c3ffff */
.L_x_215:
[----:B------:R-:W-:-:S00]  /*bfe0*/  BRA `(.L_x_215) ;  /* 0xfffffffc00fc7947 */ /* 0x000fc0000383ffff */
[----:B------:R-:W-:-:S00]  /*bff0*/  NOP ;  /* 0x0000000000007918 */ /* 0x000fc00000000000 */
        /* <DEDUP_REMOVED lines=8> */
.L_x_216:


//--------------------- .nv.global.init           --------------------------
	.section	.nv.global.init,"aw",@progbits
.nv.global.init:
	.type		$str$29,@object
	.size		$str$29,($str$30 - $str$29)
$str$29:
        /*0000*/ 	.byte	0x28, 0x61, 0x64, 0x64, 0x72, 0x65, 0x73, 0x73, 0x20, 0x26, 0x20, 0x6d, 0x61, 0x73, 0x6b, 0x29
        /*0010*/ 	.byte	0x20, 0x3d, 0x3d, 0x20, 0x30, 0x00
	.type		$str$30,@object
	.size		$str$30,($str$28 - $str$30)
$str$30:
        /*0016*/ 	.byte	0x2f, 0x74, 0x6d, 0x70, 0x2f, 0x63, 0x75, 0x74, 0x6c, 0x61, 0x73, 0x73, 0x5f, 0x73, 0x77, 0x65
        /*0026*/ 	.byte	0x65, 0x70, 0x5f, 0x73, 0x72, 0x63, 0x2f, 0x69, 0x6e, 0x63, 0x6c, 0x75, 0x64, 0x65, 0x2f, 0x63
        /*0036*/ 	.byte	0x75, 0x74, 0x65, 0x2f, 0x70, 0x6f, 0x69, 0x6e, 0x74, 0x65, 0x72, 0x5f, 0x66, 0x6c, 0x61, 0x67
        /*0046*/ 	.byte	0x67, 0x65, 0x64, 0x2e, 0x68, 0x70, 0x70, 0x00
	.type		$str$28,@object
	.size		$str$28,($str$27 - $str$28)
$str$28:
        /*004e*/ 	.byte	0x2f, 0x74, 0x6d, 0x70, 0x2f, 0x63, 0x75, 0x74, 0x6c, 0x61, 0x73, 0x73, 0x5f, 0x73, 0x77, 0x65
        /*005e*/ 	.byte	0x65, 0x70, 0x5f, 0x73, 0x72, 0x63, 0x2f, 0x69, 0x6e, 0x63, 0x6c, 0x75, 0x64, 0x65, 0x2f, 0x63
        /*006e*/ 	.byte	0x75, 0x74, 0x65, 0x2f, 0x61, 0x74, 0x6f, 0x6d, 0x2f, 0x63, 0x6f, 0x70, 0x79, 0x5f, 0x74, 0x72
        /*007e*/ 	.byte	0x61, 0x69, 0x74, 0x73, 0x5f, 0x73, 0x6d, 0x31, 0x30, 0x30, 0x2e, 0x68, 0x70, 0x70, 0x00
	.type		$str$27,@object
	.size		$str$27,(__unnamed_1 - $str$27)
$str$27:
        /*008d*/ 	.byte	0x28, 0x28, 0x75, 0x69, 0x6e, 0x74, 0x33, 0x32, 0x5f, 0x74, 0x28, 0x74, 0x68, 0x72, 0x65, 0x61
        /*009d*/ 	.byte	0x64, 0x49, 0x64, 0x78, 0x2e, 0x78, 0x29, 0x20, 0x2f, 0x20, 0x33, 0x32, 0x29, 0x20, 0x25, 0x20
        /*00ad*/ 	.byte	0x34, 0x29, 0x20, 0x3d, 0x3d, 0x20, 0x28, 0x28, 0x28, 0x74, 0x6d, 0x65, 0x6d, 0x5f, 0x61, 0x64
        /*00bd*/ 	.byte	0x64, 0x72, 0x20, 0x3e, 0x3e, 0x20, 0x31, 0x36, 0x29, 0x20, 0x2f, 0x20, 0x33, 0x32, 0x29, 0x20
        /*00cd*/ 	.byte	0x25, 0x20, 0x34, 0x29, 0x00
	.type		__unnamed_1,@object
	.size		__unnamed_1,(__unnamed_2 - __unnamed_1)
__unnamed_1:
        /*00d2*/ 	.byte	0x61, 0x75, 0x74, 0x6f, 0x20, 0x63, 0x75, 0x74, 0x65, 0x3a, 0x3a, 0x61, 0x73, 0x5f, 0x70, 0x6f
        /* <DEDUP_REMOVED lines=24> */
        /*0262*/ 	.byte	0x32, 0x30, 0x34, 0x38, 0x3e, 0x3e, 0x3e, 0x3e, 0x5d, 0x00
	.type		__unnamed_2,@object
	.size		__unnamed_2,(.L_2 - __unnamed_2)
__unnamed_2:
        /* <DEDUP_REMOVED lines=42> */
        /*050c*/ 	.byte	0x3e, 0x5d, 0x00
.L_2:


//--------------------- .nv.shared._ZN7cutlass13device_kernelINS_4conv6kernel13ConvUniversalINS1_16ConvProblemShapeILNS1_8OperatorE0ELi2EEENS1_10collective14CollectiveConvINS1_47MainloopSm100TmaUmmaWarpSpecializedImplicitGemmILS5_0ELi6ELi2ELi1ELi2EN4cute5tupleIJNSA_1CILi1EEESD_SD_EEEEENSB_IJNSC_ILi128EEESG_NSB_IJNSC_ILi32EEEEEEEEENS_10tfloat32_tESK_NSA_8TiledMMAINSA_8MMA_AtomIJNSA_17SM100_MMA_TF32_SSISK_SK_fLi128ELi128ELNSA_4UMMA5MajorE0ELSP_0ELNSO_7ScaleInE0ELSQ_0EEEEEENSA_6LayoutISE_NSB_IJNSC_ILi0EEESU_SU_EEEEENSB_IJNSA_10UnderscoreESX_SX_EEEEENS7_6detail27Sm100ImplicitGemmTileTraitsINSA_20SM90_TMA_LOAD_IM2COLENSA_14ComposedLayoutINSA_7SwizzleILi3ELi4ELi3EEENSA_18smem_ptr_flag_bitsILi32EEENST_INSB_IJNSC_ILi8EEESH_EEENSB_IJSH_SD_EEEEEEEvEENS11_INSA_13SM90_TMA_LOADES1C_vEEEENS_8epilogue10collective18CollectiveEpilogueINS1H_23Sm100TmaWarpSpecializedILi4ELi2ELi16ELb1ELb0EEEJSJ_NSB_IJNST_ISG_SD_EENST_INSC_ILi16EEESD_EEEEESK_NSB_IJNSB_IJlllEEESD_SU_EEESK_S1R_NS1H_6fusion15FusionCallbacksIS1L_NS1S_17LinearCombinationISK_fSK_fLNS_15FloatRoundStyleE2EEESJ_S1P_JEEENSA_5SM1004TMEM4LOAD26SM100_TMEM_LOAD_32dp32b16xES12_NS13_INS14_ILi2ELi4ELi3EEES17_NST_INSB_IJS18_S1N_EEENSB_IJS1N_SD_EEEEEEENSA_39AutoVectorizingCopyWithAssumedAlignmentILi128EEENSA_21SM90_TMA_STORE_IM2COLES26_S28_S28_EEEvvEEEEvNT_6ParamsE --------------------------
	.section	.nv.shared._ZN7cutlass13device_kernelINS_4conv6kernel13ConvUniversalINS1_16ConvProblemShapeILNS1_8OperatorE0ELi2EEENS1_10collective14CollectiveConvINS1_47MainloopSm100TmaUmmaWarpSpecializedImplicitGemmILS5_0ELi6ELi2ELi1ELi2EN4cute5tupleIJNSA_1CILi1EEESD_SD_EEEEENSB_IJNSC_ILi128EEESG_NSB_IJNSC_ILi32EEEEEEEEENS_10tfloat32_tESK_NSA_8TiledMMAINSA_8MMA_AtomIJNSA_17SM100_MMA_TF32_SSISK_SK_fLi128ELi128ELNSA_4UMMA5MajorE0ELSP_0ELNSO_7ScaleInE0ELSQ_0EEEEEENSA_6LayoutISE_NSB_IJNSC_ILi0EEESU_SU_EEEEENSB_IJNSA_10UnderscoreESX_SX_EEEEENS7_6detail27Sm100ImplicitGemmTileTraitsINSA_20SM90_TMA_LOAD_IM2COLENSA_14ComposedLayoutINSA_7SwizzleILi3ELi4ELi3EEENSA_18smem_ptr_flag_bitsILi32EEENST_INSB_IJNSC_ILi8EEESH_EEENSB_IJSH_SD_EEEEEEEvEENS11_INSA_13SM90_TMA_LOADES1C_vEEEENS_8epilogue10collective18CollectiveEpilogueINS1H_23Sm100TmaWarpSpecializedILi4ELi2ELi16ELb1ELb0EEEJSJ_NSB_IJNST_ISG_SD_EENST_INSC_ILi16EEESD_EEEEESK_NSB_IJNSB_IJlllEEESD_SU_EEESK_S1R_NS1H_6fusion15FusionCallbacksIS1L_NS1S_17LinearCombinationISK_fSK_fLNS_15FloatRoundStyleE2EEESJ_S1P_JEEENSA_5SM1004TMEM4LOAD26SM100_TMEM_LOAD_32dp32b16xES12_NS13_INS14_ILi2ELi4ELi3EEES17_NST_INSB_IJS18_S1N_EEENSB_IJS1N_SD_EEEEEEENSA_39AutoVectorizingCopyWithAssumedAlignmentILi128EEENSA_21SM90_TMA_STORE_IM2COLES26_S28_S28_EEEvvEEEEvNT_6ParamsE,"aw",@nobits
	.sectionflags	@""
	.align	16
	.zero		1024


//--------------------- .nv.shared.reserved.0     --------------------------
	.section	.nv.shared.reserved.0,"aw",@nobits
	.weak		__nv_reservedSMEM_offset_0_alias
	.size		__nv_reservedSMEM_offset_0_alias, 0, 64
	.other		__nv_reservedSMEM_offset_0_alias,@"STO_CUDA_RESERVED_SHARED STV_DEFAULT"
__nv_reservedSMEM_offset_0_alias:
	.zero		0
.nv.shared.reserved.0:
	.zero		64
	.weak		__nv_reservedSMEM_tcgen05_partition
	.type		__nv_reservedSMEM_tcgen05_partition,@object
	.size		__nv_reservedSMEM_tcgen05_partition,(.L_0 - __nv_reservedSMEM_tcgen05_partition)
__nv_reservedSMEM_tcgen05_partition:
	.zero		32
.L_0:


//--------------------- .nv.global                --------------------------
	.section	.nv.global,"aw",@nobits
.nv.global:
	.type		_ZN39_INTERNAL_f1805293_4_k_cu_033eb76d_35334cute1_E,@object
	.size		_ZN39_INTERNAL_f1805293_4_k_cu_033eb76d_35334cute1_E,(_ZN39_INTERNAL_f1805293_4_k_cu_033eb76d_35334cuda3std3__45__cpo6cbeginE - _ZN39_INTERNAL_f1805293_4_k_cu_033eb76d_35334cute1_E)
_ZN39_INTERNAL_f1805293_4_k_cu_033eb76d_35334cute1_E:
	.zero		1
	.type		_ZN39_INTERNAL_f1805293_4_k_cu_033eb76d_35334cuda3std3__45__cpo6cbeginE,@object
	.size		_ZN39_INTERNAL_f1805293_4_k_cu_033eb76d_35334cuda3std3__45__cpo6cbeginE,(_ZN39_INTERNAL_f1805293_4_k_cu_033eb76d_35334cuda3std3__48in_placeE - _ZN39_INTERNAL_f1805293_4_k_cu_033eb76d_35334cuda3std3__45__cpo6cbeginE)
_ZN39_INTERNAL_f1805293_4_k_cu_033eb76d_35334cuda3std3__45__cpo6cbeginE:
	.zero		1
	.type		_ZN39_INTERNAL_f1805293_4_k_cu_033eb76d_35334cuda3std3__48in_placeE,@object
	.size		_ZN39_INTERNAL_f1805293_4_k_cu_033eb76d_35334cuda3std3__48in_placeE,(_ZN39_INTERNAL_f1805293_4_k_cu_033eb76d_35334cuda3std6ranges3__45__cpo9iter_moveE - _ZN39_INTERNAL_f1805293_4_k_cu_033eb76d_35334cuda3std3__48in_placeE)
_ZN39_INTERNAL_f1805293_4_k_cu_033eb76d_35334cuda3std3__48in_placeE:
	.zero		1
	.type		_ZN39_INTERNAL_f1805293_4_k_cu_033eb76d_35334cuda3std6ranges3__45__cpo9iter_moveE,@object
	.size		_ZN39_INTERNAL_f1805293_4_k_cu_033eb76d_35334cuda3std6ranges3__45__cpo9iter_moveE,(_ZN39_INTERNAL_f1805293_4_k_cu_033eb76d_35334cuda3std3__45__cpo5beginE - _ZN39_INTERNAL_f1805293_4_k_cu_033eb76d_35334cuda3std6ranges3__45__cpo9iter_moveE)
_ZN39_INTERNAL_f1805293_4_k_cu_033eb76d_35334cuda3std6ranges3__45__cpo9iter_moveE:
	.zero		1
	.type		_ZN39_INTERNAL_f1805293_4_k_cu_033eb76d_35334cuda3std3__45__cpo5beginE,@object
	.size		_ZN39_INTERNAL_f1805293_4_k_cu_033eb76d_35334cuda3std3__45__cpo5beginE,(_ZN39_INTERNAL_f1805293_4_k_cu_033eb76d_35334cuda3std3__441_GLOBAL__N__f1805293_4_k_cu_033eb76d_35336ignoreE - _ZN39_INTERNAL_f1805293_4_k_cu_033eb76d_35334cuda3std3__45__cpo5beginE)
_ZN39_INTERNAL_f1805293_4_k_cu_033eb76d_35334cuda3std3__45__cpo5beginE:
	.zero		1
	.type		_ZN39_INTERNAL_f1805293_4_k_cu_033eb76d_35334cuda3std3__441_GLOBAL__N__f1805293_4_k_cu_033eb76d_35336ignoreE,@object
	.size		_ZN39_INTERNAL_f1805293_4_k_cu_033eb76d_35334cuda3std3__441_GLOBAL__N__f1805293_4_k_cu_033eb76d_35336ignoreE,(_ZN39_INTERNAL_f1805293_4_k_cu_033eb76d_35334cute7productE - _ZN39_INTERNAL_f1805293_4_k_cu_033eb76d_35334cuda3std3__441_GLOBAL__N__f1805293_4_k_cu_033eb76d_35336ignoreE)
_ZN39_INTERNAL_f1805293_4_k_cu_033eb76d_35334cuda3std3__441_GLOBAL__N__f1805293_4_k_cu_033eb76d_35336ignoreE:
	.zero		1
	.type		_ZN39_INTERNAL_f1805293_4_k_cu_033eb76d_35334cute7productE,@object
	.size		_ZN39_INTERNAL_f1805293_4_k_cu_033eb76d_35334cute7productE,(_ZN39_INTERNAL_f1805293_4_k_cu_033eb76d_35334cuda3std3__45__cpo3endE - _ZN39_INTERNAL_f1805293_4_k_cu_033eb76d_35334cute7productE)
_ZN39_INTERNAL_f1805293_4_k_cu_033eb76d_35334cute7productE:
	.zero		1
	.type		_ZN39_INTERNAL_f1805293_4_k_cu_033eb76d_35334cuda3std3__45__cpo3endE,@object
	.size		_ZN39_INTERNAL_f1805293_4_k_cu_033eb76d_35334cuda3std3__45__cpo3endE,(_ZN39_INTERNAL_f1805293_4_k_cu_033eb76d_35334cuda3std3__419piecewise_constructE - _ZN39_INTERNAL_f1805293_4_k_cu_033eb76d_35334cuda3std3__45__cpo3endE)
_ZN39_INTERNAL_f1805293_4_k_cu_033eb76d_35334cuda3std3__45__cpo3endE:
	.zero		1
	.type		_ZN39_INTERNAL_f1805293_4_k_cu_033eb76d_35334cuda3std3__419piecewise_constructE,@object
	.size		_ZN39_INTERNAL_f1805293_4_k_cu_033eb76d_35334cuda3std3__419piecewise_constructE,(_ZN39_INTERNAL_f1805293_4_k_cu_033eb76d_35334cuda3std3__45__cpo4cendE - _ZN39_INTERNAL_f1805293_4_k_cu_033eb76d_35334cuda3std3__419piecewise_constructE)
_ZN39_INTERNAL_f1805293_4_k_cu_033eb76d_35334cuda3std3__419piecewise_constructE:
	.zero		1
	.type		_ZN39_INTERNAL_f1805293_4_k_cu_033eb76d_35334cuda3std3__45__cpo4cendE,@object
	.size		_ZN39_INTERNAL_f1805293_4_k_cu_033eb76d_35334cuda3std3__45__cpo4cendE,(_ZN39_INTERNAL_f1805293_4_k_cu_033eb76d_35334cuda3std6ranges3__45__cpo4swapE - _ZN39_INTERNAL_f1805293_4_k_cu_033eb76d_35334cuda3std3__45__cpo4cendE)
_ZN39_INTERNAL_f1805293_4_k_cu_033eb76d_35334cuda3std3__45__cpo4cendE:
	.zero		1
	.type		_ZN39_INTERNAL_f1805293_4_k_cu_033eb76d_35334cuda3std6ranges3__45__cpo4swapE,@object
	.size		_ZN39_INTERNAL_f1805293_4_k_cu_033eb76d_35334cuda3std6ranges3__45__cpo4swapE,(.L_10 - _ZN39_INTERNAL_f1805293_4_k_cu_033eb76d_35334cuda3std6ranges3__45__cpo4swapE)
_ZN39_INTERNAL_f1805293_4_k_cu_033eb76d_35334cuda3std6ranges3__45__cpo4swapE:
	.zero		1
.L_10:


//--------------------- .nv.constant0._ZN7cutlass13device_kernelINS_4conv6kernel13ConvUniversalINS1_16ConvProblemShapeILNS1_8OperatorE0ELi2EEENS1_10collective14CollectiveConvINS1_47MainloopSm100TmaUmmaWarpSpecializedImplicitGemmILS5_0ELi6ELi2ELi1ELi2EN4cute5tupleIJNSA_1CILi1EEESD_SD_EEEEENSB_IJNSC_ILi128EEESG_NSB_IJNSC_ILi32EEEEEEEEENS_10tfloat32_tESK_NSA_8TiledMMAINSA_8MMA_AtomIJNSA_17SM100_MMA_TF32_SSISK_SK_fLi128ELi128ELNSA_4UMMA5MajorE0ELSP_0ELNSO_7ScaleInE0ELSQ_0EEEEEENSA_6LayoutISE_NSB_IJNSC_ILi0EEESU_SU_EEEEENSB_IJNSA_10UnderscoreESX_SX_EEEEENS7_6detail27Sm100ImplicitGemmTileTraitsINSA_20SM90_TMA_LOAD_IM2COLENSA_14ComposedLayoutINSA_7SwizzleILi3ELi4ELi3EEENSA_18smem_ptr_flag_bitsILi32EEENST_INSB_IJNSC_ILi8EEESH_EEENSB_IJSH_SD_EEEEEEEvEENS11_INSA_13SM90_TMA_LOADES1C_vEEEENS_8epilogue10collective18CollectiveEpilogueINS1H_23Sm100TmaWarpSpecializedILi4ELi2ELi16ELb1ELb0EEEJSJ_NSB_IJNST_ISG_SD_EENST_INSC_ILi16EEESD_EEEEESK_NSB_IJNSB_IJlllEEESD_SU_EEESK_S1R_NS1H_6fusion15FusionCallbacksIS1L_NS1S_17LinearCombinationISK_fSK_fLNS_15FloatRoundStyleE2EEESJ_S1P_JEEENSA_5SM1004TMEM4LOAD26SM100_TMEM_LOAD_32dp32b16xES12_NS13_INS14_ILi2ELi4ELi3EEES17_NST_INSB_IJS18_S1N_EEENSB_IJS1N_SD_EEEEEEENSA_39AutoVectorizingCopyWithAssumedAlignmentILi128EEENSA_21SM90_TMA_STORE_IM2COLES26_S28_S28_EEEvvEEEEvNT_6ParamsE --------------------------
	.section	.nv.constant0._ZN7cutlass13device_kernelINS_4conv6kernel13ConvUniversalINS1_16ConvProblemShapeILNS1_8OperatorE0ELi2EEENS1_10collective14CollectiveConvINS1_47MainloopSm100TmaUmmaWarpSpecializedImplicitGemmILS5_0ELi6ELi2ELi1ELi2EN4cute5tupleIJNSA_1CILi1EEESD_SD_EEEEENSB_IJNSC_ILi128EEESG_NSB_IJNSC_ILi32EEEEEEEEENS_10tfloat32_tESK_NSA_8TiledMMAINSA_8MMA_AtomIJNSA_17SM100_MMA_TF32_SSISK_SK_fLi128ELi128ELNSA_4UMMA5MajorE0ELSP_0ELNSO_7ScaleInE0ELSQ_0EEEEEENSA_6LayoutISE_NSB_IJNSC_ILi0EEESU_SU_EEEEENSB_IJNSA_10UnderscoreESX_SX_EEEEENS7_6detail27Sm100ImplicitGemmTileTraitsINSA_20SM90_TMA_LOAD_IM2COLENSA_14ComposedLayoutINSA_7SwizzleILi3ELi4ELi3EEENSA_18smem_ptr_flag_bitsILi32EEENST_INSB_IJNSC_ILi8EEESH_EEENSB_IJSH_SD_EEEEEEEvEENS11_INSA_13SM90_TMA_LOADES1C_vEEEENS_8epilogue10collective18CollectiveEpilogueINS1H_23Sm100TmaWarpSpecializedILi4ELi2ELi16ELb1ELb0EEEJSJ_NSB_IJNST_ISG_SD_EENST_INSC_ILi16EEESD_EEEEESK_NSB_IJNSB_IJlllEEESD_SU_EEESK_S1R_NS1H_6fusion15FusionCallbacksIS1L_NS1S_17LinearCombinationISK_fSK_fLNS_15FloatRoundStyleE2EEESJ_S1P_JEEENSA_5SM1004TMEM4LOAD26SM100_TMEM_LOAD_32dp32b16xES12_NS13_INS14_ILi2ELi4ELi3EEES17_NST_INSB_IJS18_S1N_EEENSB_IJS1N_SD_EEEEEEENSA_39AutoVectorizingCopyWithAssumedAlignmentILi128EEENSA_21SM90_TMA_STORE_IM2COLES26_S28_S28_EEEvvEEEEvNT_6ParamsE,"a",@progbits
	.sectionflags	@""
	.align	4
.nv.constant0._ZN7cutlass13device_kernelINS_4conv6kernel13ConvUniversalINS1_16ConvProblemShapeILNS1_8OperatorE0ELi2EEENS1_10collective14CollectiveConvINS1_47MainloopSm100TmaUmmaWarpSpecializedImplicitGemmILS5_0ELi6ELi2ELi1ELi2EN4cute5tupleIJNSA_1CILi1EEESD_SD_EEEEENSB_IJNSC_ILi128EEESG_NSB_IJNSC_ILi32EEEEEEEEENS_10tfloat32_tESK_NSA_8TiledMMAINSA_8MMA_AtomIJNSA_17SM100_MMA_TF32_SSISK_SK_fLi128ELi128ELNSA_4UMMA5MajorE0ELSP_0ELNSO_7ScaleInE0ELSQ_0EEEEEENSA_6LayoutISE_NSB_IJNSC_ILi0EEESU_SU_EEEEENSB_IJNSA_10UnderscoreESX_SX_EEEEENS7_6detail27Sm100ImplicitGemmTileTraitsINSA_20SM90_TMA_LOAD_IM2COLENSA_14ComposedLayoutINSA_7SwizzleILi3ELi4ELi3EEENSA_18smem_ptr_flag_bitsILi32EEENST_INSB_IJNSC_ILi8EEESH_EEENSB_IJSH_SD_EEEEEEEvEENS11_INSA_13SM90_TMA_LOADES1C_vEEEENS_8epilogue10collective18CollectiveEpilogueINS1H_23Sm100TmaWarpSpecializedILi4ELi2ELi16ELb1ELb0EEEJSJ_NSB_IJNST_ISG_SD_EENST_INSC_ILi16EEESD_EEEEESK_NSB_IJNSB_IJlllEEESD_SU_EEESK_S1R_NS1H_6fusion15FusionCallbacksIS1L_NS1S_17LinearCombinationISK_fSK_fLNS_15FloatRoundStyleE2EEESJ_S1P_JEEENSA_5SM1004TMEM4LOAD26SM100_TMEM_LOAD_32dp32b16xES12_NS13_INS14_ILi2ELi4ELi3EEES17_NST_INSB_IJS18_S1N_EEENSB_IJS1N_SD_EEEEEEENSA_39AutoVectorizingCopyWithAssumedAlignmentILi128EEENSA_21SM90_TMA_STORE_IM2COLES26_S28_S28_EEEvvEEEEvNT_6ParamsE:
	.zero		2944


//--------------------- SYMBOLS --------------------------

	.type		.nv.reservedSmem.offset0,@object
	.size		.nv.reservedSmem.offset0,0x4
	.type		.nv.reservedSmem.cap,@object
	.size		.nv.reservedSmem.cap,0x4
	.type		__assertfail,@function
